	.target	sm_90a

	.elftype	@"ET_EXEC"


//--------------------- .note.nv.tkinfo           --------------------------
	.section	.note.nv.tkinfo,"",@"SHT_NOTE"
	.sectionflags	@"SHF_NOTE_NV_TKINFO"
	.tkinfo
        /*0018*/ 	.word	0x00000002
        /*0030*/ 	.string	""
        /*0030*/ 	.string	"ptxas"
        /*0030*/ 	.string	"Cuda compilation tools, release 13.0, V13.0.88"
        /*0030*/ 	.string	"Build cuda_13.0.r13.0/compiler.36424714_0"
        /*0030*/ 	.string	"-arch sm_90a -m 64 "



//--------------------- .note.nv.cuinfo           --------------------------
	.section	.note.nv.cuinfo,"",@"SHT_NOTE"
	.sectionflags	@"SHF_NOTE_NV_CUINFO"
        /*0018*/ 	.short	0x0002
        /*001a*/ 	.short	0x005a
        /*001c*/ 	.short	0x0082
	.zero		2


//--------------------- .nv.info                  --------------------------
	.section	.nv.info,"",@"SHT_CUDA_INFO"
	.align	4


	//----- nvinfo : EIATTR_REGCOUNT
	.align		4
        /*0000*/ 	.byte	0x04, 0x2f
        /*0002*/ 	.short	(.L_15 - .L_14)
	.align		4
.L_14:
        /*0004*/ 	.word	index@(_ZN7cutlass13device_kernelINS_4gemm6kernel13GemmUniversalIN4cute5tupleIJiiiiEEENS1_10collective13CollectiveMmaINS1_34MainloopSm90TmaGmmaWarpSpecializedILi18ENS5_IJNS4_1CILi1EEENSA_ILi4EEESB_EEENS1_32KernelTmaWarpSpecializedPingpongEEENS5_IJNSA_ILi64EEENSA_ILi128EEENSA_ILi32EEEEEENS_10bfloat16_tENS5_IJlSB_lEEESK_SL_NS4_8TiledMMAINS4_8MMA_AtomIJNS4_4SM904GMMA28MMA_64x128x16_F32BF16BF16_SSILNSP_5MajorE0ELSR_0ELNSP_7ScaleInE1ELSS_1EEEEEENS4_6LayoutINS5_IJSB_SB_SB_EEENS5_IJNSA_ILi0EEESX_SX_EEEEENS5_IJNS4_10UnderscoreES10_S10_EEEEENS4_23SM90_TMA_LOAD_MULTICASTENS4_14ComposedLayoutINS4_7SwizzleILi2ELi4ELi3EEENS4_18smem_ptr_flag_bitsILi16EEENSV_INS5_IJNSA_ILi8EEESI_EEENS5_IJSI_SB_EEEEEEEvNS4_8identityENS4_13SM90_TMA_LOADES1D_vS1E_EENS_8epilogue10collective6detail29Sm90TmaWarpSpecializedAdapterINS1I_15DefaultEpilogueISK_SL_SL_NS1H_6thread17LinearCombinationISK_Li1EffLNS1M_9ScaleType4KindE0ELNS_15FloatRoundStyleE2ESK_EENS1_15EpilogueDefaultEEEEEvvEEEEvNT_6ParamsE)
        /*0008*/ 	.word	0x000000a8


	//----- nvinfo : EIATTR_FRAME_SIZE
	.align		4
.L_15:
        /*000c*/ 	.byte	0x04, 0x11
        /*000e*/ 	.short	(.L_17 - .L_16)
	.align		4
.L_16:
        /*0010*/ 	.word	index@(_ZN7cutlass13device_kernelINS_4gemm6kernel13GemmUniversalIN4cute5tupleIJiiiiEEENS1_10collective13CollectiveMmaINS1_34MainloopSm90TmaGmmaWarpSpecializedILi18ENS5_IJNS4_1CILi1EEENSA_ILi4EEESB_EEENS1_32KernelTmaWarpSpecializedPingpongEEENS5_IJNSA_ILi64EEENSA_ILi128EEENSA_ILi32EEEEEENS_10bfloat16_tENS5_IJlSB_lEEESK_SL_NS4_8TiledMMAINS4_8MMA_AtomIJNS4_4SM904GMMA28MMA_64x128x16_F32BF16BF16_SSILNSP_5MajorE0ELSR_0ELNSP_7ScaleInE1ELSS_1EEEEEENS4_6LayoutINS5_IJSB_SB_SB_EEENS5_IJNSA_ILi0EEESX_SX_EEEEENS5_IJNS4_10UnderscoreES10_S10_EEEEENS4_23SM90_TMA_LOAD_MULTICASTENS4_14ComposedLayoutINS4_7SwizzleILi2ELi4ELi3EEENS4_18smem_ptr_flag_bitsILi16EEENSV_INS5_IJNSA_ILi8EEESI_EEENS5_IJSI_SB_EEEEEEEvNS4_8identityENS4_13SM90_TMA_LOADES1D_vS1E_EENS_8epilogue10collective6detail29Sm90TmaWarpSpecializedAdapterINS1I_15DefaultEpilogueISK_SL_SL_NS1H_6thread17LinearCombinationISK_Li1EffLNS1M_9ScaleType4KindE0ELNS_15FloatRoundStyleE2ESK_EENS1_15EpilogueDefaultEEEEEvvEEEEvNT_6ParamsE)
        /*0014*/ 	.word	0x00000008


	//----- nvinfo : EIATTR_MIN_STACK_SIZE
	.align		4
.L_17:
        /*0018*/ 	.byte	0x04, 0x12
        /*001a*/ 	.short	(.L_19 - .L_18)
	.align		4
.L_18:
        /*001c*/ 	.word	index@(_ZN7cutlass13device_kernelINS_4gemm6kernel13GemmUniversalIN4cute5tupleIJiiiiEEENS1_10collective13CollectiveMmaINS1_34MainloopSm90TmaGmmaWarpSpecializedILi18ENS5_IJNS4_1CILi1EEENSA_ILi4EEESB_EEENS1_32KernelTmaWarpSpecializedPingpongEEENS5_IJNSA_ILi64EEENSA_ILi128EEENSA_ILi32EEEEEENS_10bfloat16_tENS5_IJlSB_lEEESK_SL_NS4_8TiledMMAINS4_8MMA_AtomIJNS4_4SM904GMMA28MMA_64x128x16_F32BF16BF16_SSILNSP_5MajorE0ELSR_0ELNSP_7ScaleInE1ELSS_1EEEEEENS4_6LayoutINS5_IJSB_SB_SB_EEENS5_IJNSA_ILi0EEESX_SX_EEEEENS5_IJNS4_10UnderscoreES10_S10_EEEEENS4_23SM90_TMA_LOAD_MULTICASTENS4_14ComposedLayoutINS4_7SwizzleILi2ELi4ELi3EEENS4_18smem_ptr_flag_bitsILi16EEENSV_INS5_IJNSA_ILi8EEESI_EEENS5_IJSI_SB_EEEEEEEvNS4_8identityENS4_13SM90_TMA_LOADES1D_vS1E_EENS_8epilogue10collective6detail29Sm90TmaWarpSpecializedAdapterINS1I_15DefaultEpilogueISK_SL_SL_NS1H_6thread17LinearCombinationISK_Li1EffLNS1M_9ScaleType4KindE0ELNS_15FloatRoundStyleE2ESK_EENS1_15EpilogueDefaultEEEEEvvEEEEvNT_6ParamsE)
        /*0020*/ 	.word	0x00000008
.L_19:


//--------------------- .nv.compat                --------------------------
	.section	.nv.compat,"",@"SHT_CUDA_COMPAT_INFO"
	.align	4
        /*0000*/ 	.byte	0x02, 0x09, 0x01, 0x00, 0x02, 0x02, 0x04, 0x00, 0x02, 0x05, 0x05, 0x00, 0x03, 0x07, 0x01, 0x01
        /*0010*/ 	.byte	0x02, 0x03, 0x01, 0x00, 0x02, 0x06, 0x01, 0x00, 0x04, 0x0b, 0x08, 0x00, 0x00, 0x00, 0x00, 0x00
        /*0020*/ 	.byte	0x00, 0x00, 0x00, 0x00


//--------------------- .nv.info._ZN7cutlass13device_kernelINS_4gemm6kernel13GemmUniversalIN4cute5tupleIJiiiiEEENS1_10collective13CollectiveMmaINS1_34MainloopSm90TmaGmmaWarpSpecializedILi18ENS5_IJNS4_1CILi1EEENSA_ILi4EEESB_EEENS1_32KernelTmaWarpSpecializedPingpongEEENS5_IJNSA_ILi64EEENSA_ILi128EEENSA_ILi32EEEEEENS_10bfloat16_tENS5_IJlSB_lEEESK_SL_NS4_8TiledMMAINS4_8MMA_AtomIJNS4_4SM904GMMA28MMA_64x128x16_F32BF16BF16_SSILNSP_5MajorE0ELSR_0ELNSP_7ScaleInE1ELSS_1EEEEEENS4_6LayoutINS5_IJSB_SB_SB_EEENS5_IJNSA_ILi0EEESX_SX_EEEEENS5_IJNS4_10UnderscoreES10_S10_EEEEENS4_23SM90_TMA_LOAD_MULTICASTENS4_14ComposedLayoutINS4_7SwizzleILi2ELi4ELi3EEENS4_18smem_ptr_flag_bitsILi16EEENSV_INS5_IJNSA_ILi8EEESI_EEENS5_IJSI_SB_EEEEEEEvNS4_8identityENS4_13SM90_TMA_LOADES1D_vS1E_EENS_8epilogue10collective6detail29Sm90TmaWarpSpecializedAdapterINS1I_15DefaultEpilogueISK_SL_SL_NS1H_6thread17LinearCombinationISK_Li1EffLNS1M_9ScaleType4KindE0ELNS_15FloatRoundStyleE2ESK_EENS1_15EpilogueDefaultEEEEEvvEEEEvNT_6ParamsE --------------------------
	.section	.nv.info._ZN7cutlass13device_kernelINS_4gemm6kernel13GemmUniversalIN4cute5tupleIJiiiiEEENS1_10collective13CollectiveMmaINS1_34MainloopSm90TmaGmmaWarpSpecializedILi18ENS5_IJNS4_1CILi1EEENSA_ILi4EEESB_EEENS1_32KernelTmaWarpSpecializedPingpongEEENS5_IJNSA_ILi64EEENSA_ILi128EEENSA_ILi32EEEEEENS_10bfloat16_tENS5_IJlSB_lEEESK_SL_NS4_8TiledMMAINS4_8MMA_AtomIJNS4_4SM904GMMA28MMA_64x128x16_F32BF16BF16_SSILNSP_5MajorE0ELSR_0ELNSP_7ScaleInE1ELSS_1EEEEEENS4_6LayoutINS5_IJSB_SB_SB_EEENS5_IJNSA_ILi0EEESX_SX_EEEEENS5_IJNS4_10UnderscoreES10_S10_EEEEENS4_23SM90_TMA_LOAD_MULTICASTENS4_14ComposedLayoutINS4_7SwizzleILi2ELi4ELi3EEENS4_18smem_ptr_flag_bitsILi16EEENSV_INS5_IJNSA_ILi8EEESI_EEENS5_IJSI_SB_EEEEEEEvNS4_8identityENS4_13SM90_TMA_LOADES1D_vS1E_EENS_8epilogue10collective6detail29Sm90TmaWarpSpecializedAdapterINS1I_15DefaultEpilogueISK_SL_SL_NS1H_6thread17LinearCombinationISK_Li1EffLNS1M_9ScaleType4KindE0ELNS_15FloatRoundStyleE2ESK_EENS1_15EpilogueDefaultEEEEEvvEEEEvNT_6ParamsE,"",@"SHT_CUDA_INFO"
	.sectionflags	@""
	.align	4


	//----- nvinfo : EIATTR_CUDA_API_VERSION
	.align		4
        /*0000*/ 	.byte	0x04, 0x37
        /*0002*/ 	.short	(.L_21 - .L_20)
.L_20:
        /*0004*/ 	.word	0x00000082


	//----- nvinfo : EIATTR_KPARAM_INFO
	.align		4
.L_21:
        /*0008*/ 	.byte	0x04, 0x17
        /*000a*/ 	.short	(.L_23 - .L_22)
.L_22:
        /*000c*/ 	.word	0x00000000
        /*0010*/ 	.short	0x0000
        /*0012*/ 	.short	0x0070
        /*0014*/ 	.byte	0x00, 0xf0, 0x01, 0x10


	//----- nvinfo : EIATTR_SPARSE_MMA_MASK
	.align		4
.L_23:
        /*0018*/ 	.byte	0x03, 0x50
        /*001a*/ 	.short	0x0000


	//----- nvinfo : EIATTR_MAXREG_COUNT
	.align		4
        /*001c*/ 	.byte	0x03, 0x1b
        /*001e*/ 	.short	0x00a8


	//----- nvinfo : EIATTR_NUM_BARRIERS
	.align		4
        /*0020*/ 	.byte	0x02, 0x4c
        /*0022*/ 	.byte	0x01
	.zero		1


	//----- nvinfo : EIATTR_EXTERNS
	.align		4
        /*0024*/ 	.byte	0x04, 0x0f
        /*0026*/ 	.short	(.L_25 - .L_24)


	//   ....[0]....
	.align		4
.L_24:
        /*0028*/ 	.word	index@(__assertfail)


	//----- nvinfo : EIATTR_ANNOTATIONS
	.align		4
.L_25:
        /*002c*/ 	.byte	0x04, 0x55
        /*002e*/ 	.short	(.L_27 - .L_26)


	//   ....[0]....
.L_26:
        /*0030*/ 	.word	0x00000001
        /*0034*/ 	.byte	0x30, 0x0f, 0x00, 0x00, 0x01, 0x00, 0x00, 0x00, 0xd0, 0x62, 0x00, 0x00, 0x01, 0x00, 0x00, 0x00
        /*0044*/ 	.byte	0x50, 0x6f, 0x00, 0x00


	//----- nvinfo : EIATTR_MERCURY_ISA_VERSION
	.align		4
.L_27:
        /*0048*/ 	.byte	0x03, 0x5f
        /*004a*/ 	.short	0x0101


	//----- nvinfo : EIATTR_INT_WARP_WIDE_INSTR_OFFSETS
	.align		4
        /*004c*/ 	.byte	0x04, 0x31
        /*004e*/ 	.short	(.L_29 - .L_28)


	//   ....[0]....
.L_28:
        /*0050*/ 	.word	0x00000680


	//   ....[1]....
        /*0054*/ 	.word	0x000006c0


	//   ....[2]....
        /*0058*/ 	.word	0x00000800


	//   ....[3]....
        /*005c*/ 	.word	0x00000810


	//   ....[4]....
        /*0060*/ 	.word	0x00000830


	//   ....[5]....
        /*0064*/ 	.word	0x00000850


	//   ....[6]....
        /*0068*/ 	.word	0x00000900


	//   ....[7]....
        /*006c*/ 	.word	0x00000950


	//   ....[8]....
        /*0070*/ 	.word	0x00001fa0


	//----- nvinfo : EIATTR_COOP_GROUP_MASK_REGIDS
	.align		4
.L_29:
        /*0074*/ 	.byte	0x04, 0x29
        /*0076*/ 	.short	(.L_31 - .L_30)


	//   ....[0]....
.L_30:
        /*0078*/ 	.word	0xffffffff


	//   ....[1]....
        /*007c*/ 	.word	0xffffffff


	//   ....[2]....
        /*0080*/ 	.word	0xffffffff


	//   ....[3]....
        /*0084*/ 	.word	0xffffffff


	//   ....[4]....
        /*0088*/ 	.word	0xffffffff


	//   ....[5]....
        /*008c*/ 	.word	0xffffffff


	//   ....[6]....
        /*0090*/ 	.word	0xffffffff


	//----- nvinfo : EIATTR_COOP_GROUP_INSTR_OFFSETS
	.align		4
.L_31:
        /*0094*/ 	.byte	0x04, 0x28
        /*0096*/ 	.short	(.L_33 - .L_32)


	//   ....[0]....
.L_32:
        /*0098*/ 	.word	0x00000070


	//   ....[1]....
        /*009c*/ 	.word	0x00000080


	//   ....[2]....
        /*00a0*/ 	.word	0x00000140


	//   ....[3]....
        /*00a4*/ 	.word	0x000004c0


	//   ....[4]....
        /*00a8*/ 	.word	0x00000500


	//   ....[5]....
        /*00ac*/ 	.word	0x000009a0


	//   ....[6]....
        /*00b0*/ 	.word	0x00000ad0


	//----- nvinfo : EIATTR_REG_RECONFIG
	.align		4
.L_33:
        /*00b4*/ 	.byte	0x01, 0x54
	.zero		2


	//----- nvinfo : EIATTR_SYSCALL_OFFSETS
	.align		4
        /*00b8*/ 	.byte	0x04, 0x46
        /*00ba*/ 	.short	(.L_35 - .L_34)


	//   ....[0]....
.L_34:
        /*00bc*/ 	.word	0x000019e0


	//----- nvinfo : EIATTR_MBARRIER_INSTR_OFFSETS
	.align		4
.L_35:
        /*00c0*/ 	.byte	0x04, 0x39
        /*00c2*/ 	.short	(.L_37 - .L_36)


	//   ....[0]....
.L_36:
        /*00c4*/ 	.word	0x00000260
        /*00c8*/ 	.word	0x000000ff
        /*00cc*/ 	.word	0x00000000
        /*00d0*/ 	.short	0x0100
        /*00d2*/ 	.byte	0x08
	.zero		1


	//   ....[1]....
        /*00d4*/ 	.word	0x00000270
        /*00d8*/ 	.word	0x000000ff
        /*00dc*/ 	.word	0x00000090
        /*00e0*/ 	.short	0x0100
        /*00e2*/ 	.byte	0x08
	.zero		1


	//   ....[2]....
        /*00e4*/ 	.word	0x00000280
        /*00e8*/ 	.word	0x000000ff
        /*00ec*/ 	.word	0x00000008
        /*00f0*/ 	.short	0x0100
        /*00f2*/ 	.byte	0x08
	.zero		1


	//   ....[3]....
        /*00f4*/ 	.word	0x00000290
        /*00f8*/ 	.word	0x000000ff
        /*00fc*/ 	.word	0x00000098
        /*0100*/ 	.short	0x0100
        /*0102*/ 	.byte	0x08
	.zero		1


	//   ....[4]....
        /*0104*/ 	.word	0x000002a0
        /*0108*/ 	.word	0x000000ff
        /*010c*/ 	.word	0x00000010
        /*0110*/ 	.short	0x0100
        /*0112*/ 	.byte	0x08
	.zero		1


	//   ....[5]....
        /*0114*/ 	.word	0x000002b0
        /*0118*/ 	.word	0x000000ff
        /*011c*/ 	.word	0x000000a0
        /*0120*/ 	.short	0x0100
        /*0122*/ 	.byte	0x08
	.zero		1


	//   ....[6]....
        /*0124*/ 	.word	0x000002c0
        /*0128*/ 	.word	0x000000ff
        /*012c*/ 	.word	0x00000018
        /*0130*/ 	.short	0x0100
        /*0132*/ 	.byte	0x08
	.zero		1


	//   ....[7]....
        /*0134*/ 	.word	0x000002d0
        /*0138*/ 	.word	0x000000ff
        /*013c*/ 	.word	0x000000a8
        /*0140*/ 	.short	0x0100
        /*0142*/ 	.byte	0x08
	.zero		1


	//   ....[8]....
        /*0144*/ 	.word	0x000002e0
        /*0148*/ 	.word	0x000000ff
        /*014c*/ 	.word	0x00000020
        /*0150*/ 	.short	0x0100
        /*0152*/ 	.byte	0x08
	.zero		1


	//   ....[9]....
        /*0154*/ 	.word	0x000002f0
        /*0158*/ 	.word	0x000000ff
        /*015c*/ 	.word	0x000000b0
        /*0160*/ 	.short	0x0100
        /*0162*/ 	.byte	0x08
	.zero		1


	//   ....[10]....
        /*0164*/ 	.word	0x00000300
        /*0168*/ 	.word	0x000000ff
        /*016c*/ 	.word	0x00000028
        /*0170*/ 	.short	0x0100
        /*0172*/ 	.byte	0x08
	.zero		1


	//   ....[11]....
        /*0174*/ 	.word	0x00000310
        /*0178*/ 	.word	0x000000ff
        /*017c*/ 	.word	0x000000b8
        /*0180*/ 	.short	0x0100
        /*0182*/ 	.byte	0x08
	.zero		1


	//   ....[12]....
        /*0184*/ 	.word	0x00000320
        /*0188*/ 	.word	0x000000ff
        /*018c*/ 	.word	0x00000030
        /*0190*/ 	.short	0x0100
        /*0192*/ 	.byte	0x08
	.zero		1


	//   ....[13]....
        /*0194*/ 	.word	0x00000330
        /*0198*/ 	.word	0x000000ff
        /*019c*/ 	.word	0x000000c0
        /*01a0*/ 	.short	0x0100
        /*01a2*/ 	.byte	0x08
	.zero		1


	//   ....[14]....
        /*01a4*/ 	.word	0x00000340
        /*01a8*/ 	.word	0x000000ff
        /*01ac*/ 	.word	0x00000038
        /*01b0*/ 	.short	0x0100
        /*01b2*/ 	.byte	0x08
	.zero		1


	//   ....[15]....
        /*01b4*/ 	.word	0x00000350
        /*01b8*/ 	.word	0x000000ff
        /*01bc*/ 	.word	0x000000c8
        /*01c0*/ 	.short	0x0100
        /*01c2*/ 	.byte	0x08
	.zero		1


	//   ....[16]....
        /*01c4*/ 	.word	0x00000360
        /*01c8*/ 	.word	0x000000ff
        /*01cc*/ 	.word	0x00000040
        /*01d0*/ 	.short	0x0100
        /*01d2*/ 	.byte	0x08
	.zero		1


	//   ....[17]....
        /*01d4*/ 	.word	0x00000370
        /*01d8*/ 	.word	0x000000ff
        /*01dc*/ 	.word	0x000000d0
        /*01e0*/ 	.short	0x0100
        /*01e2*/ 	.byte	0x08
	.zero		1


	//   ....[18]....
        /*01e4*/ 	.word	0x00000380
        /*01e8*/ 	.word	0x000000ff
        /*01ec*/ 	.word	0x00000048
        /*01f0*/ 	.short	0x0100
        /*01f2*/ 	.byte	0x08
	.zero		1


	//   ....[19]....
        /*01f4*/ 	.word	0x00000390
        /*01f8*/ 	.word	0x000000ff
        /*01fc*/ 	.word	0x000000d8
        /*0200*/ 	.short	0x0100
        /*0202*/ 	.byte	0x08
	.zero		1


	//   ....[20]....
        /*0204*/ 	.word	0x000003a0
        /*0208*/ 	.word	0x000000ff
        /*020c*/ 	.word	0x00000050
        /*0210*/ 	.short	0x0100
        /*0212*/ 	.byte	0x08
	.zero		1


	//   ....[21]....
        /*0214*/ 	.word	0x000003b0
        /*0218*/ 	.word	0x000000ff
        /*021c*/ 	.word	0x000000e0
        /*0220*/ 	.short	0x0100
        /*0222*/ 	.byte	0x08
	.zero		1


	//   ....[22]....
        /*0224*/ 	.word	0x000003c0
        /*0228*/ 	.word	0x000000ff
        /*022c*/ 	.word	0x00000058
        /*0230*/ 	.short	0x0100
        /*0232*/ 	.byte	0x08
	.zero		1


	//   ....[23]....
        /*0234*/ 	.word	0x000003d0
        /*0238*/ 	.word	0x000000ff
        /*023c*/ 	.word	0x000000e8
        /*0240*/ 	.short	0x0100
        /*0242*/ 	.byte	0x08
	.zero		1


	//   ....[24]....
        /*0244*/ 	.word	0x000003e0
        /*0248*/ 	.word	0x000000ff
        /*024c*/ 	.word	0x00000060
        /*0250*/ 	.short	0x0100
        /*0252*/ 	.byte	0x08
	.zero		1


	//   ....[25]....
        /*0254*/ 	.word	0x000003f0
        /*0258*/ 	.word	0x000000ff
        /*025c*/ 	.word	0x000000f0
        /*0260*/ 	.short	0x0100
        /*0262*/ 	.byte	0x08
	.zero		1


	//   ....[26]....
        /*0264*/ 	.word	0x00000400
        /*0268*/ 	.word	0x000000ff
        /*026c*/ 	.word	0x00000068
        /*0270*/ 	.short	0x0100
        /*0272*/ 	.byte	0x08
	.zero		1


	//   ....[27]....
        /*0274*/ 	.word	0x00000410
        /*0278*/ 	.word	0x000000ff
        /*027c*/ 	.word	0x000000f8
        /*0280*/ 	.short	0x0100
        /*0282*/ 	.byte	0x08
	.zero		1


	//   ....[28]....
        /*0284*/ 	.word	0x00000420
        /*0288*/ 	.word	0x000000ff
        /*028c*/ 	.word	0x00000070
        /*0290*/ 	.short	0x0100
        /*0292*/ 	.byte	0x08
	.zero		1


	//   ....[29]....
        /*0294*/ 	.word	0x00000430
        /*0298*/ 	.word	0x000000ff
        /*029c*/ 	.word	0x00000100
        /*02a0*/ 	.short	0x0100
        /*02a2*/ 	.byte	0x08
	.zero		1


	//   ....[30]....
        /*02a4*/ 	.word	0x00000440
        /*02a8*/ 	.word	0x000000ff
        /*02ac*/ 	.word	0x00000078
        /*02b0*/ 	.short	0x0100
        /*02b2*/ 	.byte	0x08
	.zero		1


	//   ....[31]....
        /*02b4*/ 	.word	0x00000450
        /*02b8*/ 	.word	0x000000ff
        /*02bc*/ 	.word	0x00000108
        /*02c0*/ 	.short	0x0100
        /*02c2*/ 	.byte	0x08
	.zero		1


	//   ....[32]....
        /*02c4*/ 	.word	0x00000460
        /*02c8*/ 	.word	0x000000ff
        /*02cc*/ 	.word	0x00000080
        /*02d0*/ 	.short	0x0100
        /*02d2*/ 	.byte	0x08
	.zero		1


	//   ....[33]....
        /*02d4*/ 	.word	0x00000470
        /*02d8*/ 	.word	0x000000ff
        /*02dc*/ 	.word	0x00000110
        /*02e0*/ 	.short	0x0100
        /*02e2*/ 	.byte	0x08
	.zero		1


	//   ....[34]....
        /*02e4*/ 	.word	0x00000480
        /*02e8*/ 	.word	0x000000ff
        /*02ec*/ 	.word	0x00000088
        /*02f0*/ 	.short	0x0100
        /*02f2*/ 	.byte	0x08
	.zero		1


	//   ....[35]....
        /*02f4*/ 	.word	0x00000490
        /*02f8*/ 	.word	0x000000ff
        /*02fc*/ 	.word	0x00000118
        /*0300*/ 	.short	0x0100
        /*0302*/ 	.byte	0x08
	.zero		1


	//   ....[36]....
        /*0304*/ 	.word	0x00000980
        /*0308*/ 	.word	0x000000ff
        /*030c*/ 	.word	0x00000150
        /*0310*/ 	.short	0x0100
        /*0312*/ 	.byte	0x08
	.zero		1


	//   ....[37]....
        /*0314*/ 	.word	0x00000a20
        /*0318*/ 	.word	0x000000ff
        /*031c*/ 	.word	0x00000158
        /*0320*/ 	.short	0x0100
        /*0322*/ 	.byte	0x08
	.zero		1


	//   ....[38]....
        /*0324*/ 	.word	0x00000a50
        /*0328*/ 	.word	0x000000ff
        /*032c*/ 	.word	0x00000130
        /*0330*/ 	.short	0x0100
        /*0332*/ 	.byte	0x09
	.zero		1


	//   ....[39]....
        /*0334*/ 	.word	0x00000a60
        /*0338*/ 	.word	0x000000ff
        /*033c*/ 	.word	0x00000138
        /*0340*/ 	.short	0x0100
        /*0342*/ 	.byte	0x09
	.zero		1


	//   ....[40]....
        /*0344*/ 	.word	0x00000a70
        /*0348*/ 	.word	0x000000ff
        /*034c*/ 	.word	0x00000140
        /*0350*/ 	.short	0x0100
        /*0352*/ 	.byte	0x09
	.zero		1


	//   ....[41]....
        /*0354*/ 	.word	0x00000a80
        /*0358*/ 	.word	0x000000ff
        /*035c*/ 	.word	0x00000148
        /*0360*/ 	.short	0x0100
        /*0362*/ 	.byte	0x09
	.zero		1


	//   ....[42]....
        /*0364*/ 	.word	0x000018c0
        /*0368*/ 	.word	0x0000005e
        /*036c*/ 	.word	0x00000000
        /*0370*/ 	.short	0x010a
        /*0372*/ 	.byte	0x2a
	.zero		1


	//   ....[43]....
        /*0374*/ 	.word	0x00001a60
        /*0378*/ 	.word	0x00000003
        /*037c*/ 	.word	0x00000000
        /*0380*/ 	.short	0x010a
        /*0382*/ 	.byte	0x3f
	.zero		1


	//   ....[44]....
        /*0384*/ 	.word	0x00001aa0
        /*0388*/ 	.word	0x00000003
        /*038c*/ 	.word	0x00000000
        /*0390*/ 	.short	0x010a
        /*0392*/ 	.byte	0x3f
	.zero		1


	//   ....[45]....
        /*0394*/ 	.word	0x00001ca0
        /*0398*/ 	.word	0x000000ff
        /*039c*/ 	.word	0x00000000
        /*03a0*/ 	.short	0x010a
        /*03a2*/ 	.byte	0x04
	.zero		1


	//   ....[46]....
        /*03a4*/ 	.word	0x00001ce0
        /*03a8*/ 	.word	0x000000ff
        /*03ac*/ 	.word	0x00000000
        /*03b0*/ 	.short	0x010a
        /*03b2*/ 	.byte	0x04
	.zero		1


	//   ....[47]....
        /*03b4*/ 	.word	0x00001e40
        /*03b8*/ 	.word	0x00000005
        /*03bc*/ 	.word	0x00000000
        /*03c0*/ 	.short	0x0101
        /*03c2*/ 	.byte	0x3f
	.zero		1


	//   ....[48]....
        /*03c4*/ 	.word	0x00001f40
        /*03c8*/ 	.word	0x0000005f
        /*03cc*/ 	.word	0x00000000
        /*03d0*/ 	.short	0x0101
        /*03d2*/ 	.byte	0x2f
	.zero		1


	//   ....[49]....
        /*03d4*/ 	.word	0x00002040
        /*03d8*/ 	.word	0x00000003
        /*03dc*/ 	.word	0x00000000
        /*03e0*/ 	.short	0x0101
        /*03e2*/ 	.byte	0x3f
	.zero		1


	//   ....[50]....
        /*03e4*/ 	.word	0x00002100
        /*03e8*/ 	.word	0x0000005e
        /*03ec*/ 	.word	0x00000010
        /*03f0*/ 	.short	0x010a
        /*03f2*/ 	.byte	0x2a
	.zero		1


	//   ....[51]....
        /*03f4*/ 	.word	0x000062f0
        /*03f8*/ 	.word	0x00000061
        /*03fc*/ 	.word	0x00000000
        /*0400*/ 	.short	0x0101
        /*0402*/ 	.byte	0x2f
	.zero		1


	//   ....[52]....
        /*0404*/ 	.word	0x00006c90
        /*0408*/ 	.word	0x0000000c
        /*040c*/ 	.word	0x00000090
        /*0410*/ 	.short	0x010a
        /*0412*/ 	.byte	0x3f
	.zero		1


	//   ....[53]....
        /*0414*/ 	.word	0x00007060
        /*0418*/ 	.word	0x00000004
        /*041c*/ 	.word	0x00000158
        /*0420*/ 	.short	0x0101
        /*0422*/ 	.byte	0x3f
	.zero		1


	//   ....[54]....
        /*0424*/ 	.word	0x000077e0
        /*0428*/ 	.word	0x00000007
        /*042c*/ 	.word	0x00000000
        /*0430*/ 	.short	0x010a
        /*0432*/ 	.byte	0x3f
	.zero		1


	//   ....[55]....
        /*0434*/ 	.word	0x00007860
        /*0438*/ 	.word	0x00000009
        /*043c*/ 	.word	0x00000000
        /*0440*/ 	.short	0x010a
        /*0442*/ 	.byte	0x3f
	.zero		1


	//   ....[56]....
        /*0444*/ 	.word	0x000078f0
        /*0448*/ 	.word	0x00000006
        /*044c*/ 	.word	0x00000000
        /*0450*/ 	.short	0x010a
        /*0452*/ 	.byte	0x3f
	.zero		1


	//   ....[57]....
        /*0454*/ 	.word	0x00007980
        /*0458*/ 	.word	0x00000009
        /*045c*/ 	.word	0x00000000
        /*0460*/ 	.short	0x010a
        /*0462*/ 	.byte	0x3f
	.zero		1


	//   ....[58]....
        /*0464*/ 	.word	0x00007a10
        /*0468*/ 	.word	0x00000006
        /*046c*/ 	.word	0x00000000
        /*0470*/ 	.short	0x010a
        /*0472*/ 	.byte	0x3f
	.zero		1


	//   ....[59]....
        /*0474*/ 	.word	0x00007aa0
        /*0478*/ 	.word	0x00000009
        /*047c*/ 	.word	0x00000000
        /*0480*/ 	.short	0x010a
        /*0482*/ 	.byte	0x3f
	.zero		1


	//   ....[60]....
        /*0484*/ 	.word	0x00007b30
        /*0488*/ 	.word	0x00000006
        /*048c*/ 	.word	0x00000000
        /*0490*/ 	.short	0x010a
        /*0492*/ 	.byte	0x3f
	.zero		1


	//   ....[61]....
        /*0494*/ 	.word	0x00007bc0
        /*0498*/ 	.word	0x00000009
        /*049c*/ 	.word	0x00000000
        /*04a0*/ 	.short	0x010a
        /*04a2*/ 	.byte	0x3f
	.zero		1


	//   ....[62]....
        /*04a4*/ 	.word	0x00007c50
        /*04a8*/ 	.word	0x00000006
        /*04ac*/ 	.word	0x00000000
        /*04b0*/ 	.short	0x010a
        /*04b2*/ 	.byte	0x3f
	.zero		1


	//   ....[63]....
        /*04b4*/ 	.word	0x00007ce0
        /*04b8*/ 	.word	0x00000009
        /*04bc*/ 	.word	0x00000000
        /*04c0*/ 	.short	0x010a
        /*04c2*/ 	.byte	0x3f
	.zero		1


	//   ....[64]....
        /*04c4*/ 	.word	0x00007d70
        /*04c8*/ 	.word	0x00000006
        /*04cc*/ 	.word	0x00000000
        /*04d0*/ 	.short	0x010a
        /*04d2*/ 	.byte	0x3f
	.zero		1


	//   ....[65]....
        /*04d4*/ 	.word	0x00007e00
        /*04d8*/ 	.word	0x00000009
        /*04dc*/ 	.word	0x00000000
        /*04e0*/ 	.short	0x010a
        /*04e2*/ 	.byte	0x3f
	.zero		1


	//   ....[66]....
        /*04e4*/ 	.word	0x00007e90
        /*04e8*/ 	.word	0x00000006
        /*04ec*/ 	.word	0x00000000
        /*04f0*/ 	.short	0x010a
        /*04f2*/ 	.byte	0x3f
	.zero		1


	//   ....[67]....
        /*04f4*/ 	.word	0x00007f20
        /*04f8*/ 	.word	0x00000009
        /*04fc*/ 	.word	0x00000000
        /*0500*/ 	.short	0x010a
        /*0502*/ 	.byte	0x3f
	.zero		1


	//   ....[68]....
        /*0504*/ 	.word	0x00007fb0
        /*0508*/ 	.word	0x00000006
        /*050c*/ 	.word	0x00000000
        /*0510*/ 	.short	0x010a
        /*0512*/ 	.byte	0x3f
	.zero		1


	//   ....[69]....
        /*0514*/ 	.word	0x00008040
        /*0518*/ 	.word	0x00000009
        /*051c*/ 	.word	0x00000000
        /*0520*/ 	.short	0x010a
        /*0522*/ 	.byte	0x3f
	.zero		1


	//   ....[70]....
        /*0524*/ 	.word	0x000080d0
        /*0528*/ 	.word	0x00000006
        /*052c*/ 	.word	0x00000000
        /*0530*/ 	.short	0x010a
        /*0532*/ 	.byte	0x3f
	.zero		1


	//   ....[71]....
        /*0534*/ 	.word	0x00008160
        /*0538*/ 	.word	0x00000003
        /*053c*/ 	.word	0x00000000
        /*0540*/ 	.short	0x010a
        /*0542*/ 	.byte	0x3f
	.zero		1


	//   ....[72]....
        /*0544*/ 	.word	0x000081c0
        /*0548*/ 	.word	0x00000060
        /*054c*/ 	.word	0x00000000
        /*0550*/ 	.short	0x010a
        /*0552*/ 	.byte	0x3f
	.zero		1


	//   ....[73]....
        /*0554*/ 	.word	0x00008210
        /*0558*/ 	.word	0x00000003
        /*055c*/ 	.word	0x00000000
        /*0560*/ 	.short	0x010a
        /*0562*/ 	.byte	0x3f
	.zero		1


	//   ....[74]....
        /*0564*/ 	.word	0x00008270
        /*0568*/ 	.word	0x00000005
        /*056c*/ 	.word	0x00000000
        /*0570*/ 	.short	0x010a
        /*0572*/ 	.byte	0x3f
	.zero		1


	//   ....[75]....
        /*0574*/ 	.word	0x000082c0
        /*0578*/ 	.word	0x00000060
        /*057c*/ 	.word	0x00000010
        /*0580*/ 	.short	0x010a
        /*0582*/ 	.byte	0x3f
	.zero		1


	//   ....[76]....
        /*0584*/ 	.word	0x00008390
        /*0588*/ 	.word	0x0000000c
        /*058c*/ 	.word	0x00000090
        /*0590*/ 	.short	0x010a
        /*0592*/ 	.byte	0x3f
	.zero		1


	//   ....[77]....
        /*0594*/ 	.word	0x00008460
        /*0598*/ 	.word	0x00000007
        /*059c*/ 	.word	0x00000000
        /*05a0*/ 	.short	0x010a
        /*05a2*/ 	.byte	0x3f
	.zero		1


	//   ....[78]....
        /*05a4*/ 	.word	0x000084b0
        /*05a8*/ 	.word	0x00000009
        /*05ac*/ 	.word	0x00000000
        /*05b0*/ 	.short	0x010a
        /*05b2*/ 	.byte	0x3f
	.zero		1


	//   ....[79]....
        /*05b4*/ 	.word	0x00008500
        /*05b8*/ 	.word	0x00000006
        /*05bc*/ 	.word	0x00000000
        /*05c0*/ 	.short	0x010a
        /*05c2*/ 	.byte	0x3f
	.zero		1


	//   ....[80]....
        /*05c4*/ 	.word	0x00008550
        /*05c8*/ 	.word	0x00000009
        /*05cc*/ 	.word	0x00000000
        /*05d0*/ 	.short	0x010a
        /*05d2*/ 	.byte	0x3f
	.zero		1


	//   ....[81]....
        /*05d4*/ 	.word	0x000085a0
        /*05d8*/ 	.word	0x00000006
        /*05dc*/ 	.word	0x00000000
        /*05e0*/ 	.short	0x010a
        /*05e2*/ 	.byte	0x3f
	.zero		1


	//   ....[82]....
        /*05e4*/ 	.word	0x000085f0
        /*05e8*/ 	.word	0x00000009
        /*05ec*/ 	.word	0x00000000
        /*05f0*/ 	.short	0x010a
        /*05f2*/ 	.byte	0x3f
	.zero		1


	//   ....[83]....
        /*05f4*/ 	.word	0x00008640
        /*05f8*/ 	.word	0x00000006
        /*05fc*/ 	.word	0x00000000
        /*0600*/ 	.short	0x010a
        /*0602*/ 	.byte	0x3f
	.zero		1


	//   ....[84]....
        /*0604*/ 	.word	0x00008690
        /*0608*/ 	.word	0x00000009
        /*060c*/ 	.word	0x00000000
        /*0610*/ 	.short	0x010a
        /*0612*/ 	.byte	0x3f
	.zero		1


	//   ....[85]....
        /*0614*/ 	.word	0x000086e0
        /*0618*/ 	.word	0x00000006
        /*061c*/ 	.word	0x00000000
        /*0620*/ 	.short	0x010a
        /*0622*/ 	.byte	0x3f
	.zero		1


	//   ....[86]....
        /*0624*/ 	.word	0x00008730
        /*0628*/ 	.word	0x00000009
        /*062c*/ 	.word	0x00000000
        /*0630*/ 	.short	0x010a
        /*0632*/ 	.byte	0x3f
	.zero		1


	//   ....[87]....
        /*0634*/ 	.word	0x00008780
        /*0638*/ 	.word	0x00000006
        /*063c*/ 	.word	0x00000000
        /*0640*/ 	.short	0x010a
        /*0642*/ 	.byte	0x3f
	.zero		1


	//   ....[88]....
        /*0644*/ 	.word	0x000087d0
        /*0648*/ 	.word	0x00000009
        /*064c*/ 	.word	0x00000000
        /*0650*/ 	.short	0x010a
        /*0652*/ 	.byte	0x3f
	.zero		1


	//   ....[89]....
        /*0654*/ 	.word	0x00008820
        /*0658*/ 	.word	0x00000006
        /*065c*/ 	.word	0x00000000
        /*0660*/ 	.short	0x010a
        /*0662*/ 	.byte	0x3f
	.zero		1


	//   ....[90]....
        /*0664*/ 	.word	0x00008870
        /*0668*/ 	.word	0x00000009
        /*066c*/ 	.word	0x00000000
        /*0670*/ 	.short	0x010a
        /*0672*/ 	.byte	0x3f
	.zero		1


	//   ....[91]....
        /*0674*/ 	.word	0x000088c0
        /*0678*/ 	.word	0x00000006
        /*067c*/ 	.word	0x00000000
        /*0680*/ 	.short	0x010a
        /*0682*/ 	.byte	0x3f
	.zero		1


	//   ....[92]....
        /*0684*/ 	.word	0x00008910
        /*0688*/ 	.word	0x00000009
        /*068c*/ 	.word	0x00000000
        /*0690*/ 	.short	0x010a
        /*0692*/ 	.byte	0x3f
	.zero		1


	//   ....[93]....
        /*0694*/ 	.word	0x00008960
        /*0698*/ 	.word	0x00000006
        /*069c*/ 	.word	0x00000000
        /*06a0*/ 	.short	0x010a
        /*06a2*/ 	.byte	0x3f
	.zero		1


	//----- nvinfo : EIATTR_NUM_MBARRIERS
	.align		4
.L_37:
        /*06a4*/ 	.byte	0x03, 0x38
        /*06a6*/ 	.short	0x002a


	//----- nvinfo : EIATTR_EXIT_INSTR_OFFSETS
	.align		4
        /*06a8*/ 	.byte	0x04, 0x1c
        /*06aa*/ 	.short	(.L_39 - .L_38)


	//   ....[0]....
.L_38:
        /*06ac*/ 	.word	0x00001570


	//   ....[1]....
        /*06b0*/ 	.word	0x000015d0


	//   ....[2]....
        /*06b4*/ 	.word	0x00006980


	//   ....[3]....
        /*06b8*/ 	.word	0x000069b0


	//   ....[4]....
        /*06bc*/ 	.word	0x000081b0


	//----- nvinfo : EIATTR_MAX_THREADS
	.align		4
.L_39:
        /*06c0*/ 	.byte	0x04, 0x05
        /*06c2*/ 	.short	(.L_41 - .L_40)
.L_40:
        /*06c4*/ 	.word	0x00000180
        /*06c8*/ 	.word	0x00000001
        /*06cc*/ 	.word	0x00000001


	//----- nvinfo : EIATTR_CRS_STACK_SIZE
	.align		4
.L_41:
        /*06d0*/ 	.byte	0x04, 0x1e
        /*06d2*/ 	.short	(.L_43 - .L_42)
.L_42:
        /*06d4*/ 	.word	0x00000000


	//----- nvinfo : EIATTR_CBANK_PARAM_SIZE
	.align		4
.L_43:
        /*06d8*/ 	.byte	0x03, 0x19
        /*06da*/ 	.short	0x0470


	//----- nvinfo : EIATTR_PARAM_CBANK
	.align		4
        /*06dc*/ 	.byte	0x04, 0x0a
        /*06de*/ 	.short	(.L_45 - .L_44)
	.align		4
.L_44:
        /*06e0*/ 	.word	index@(.nv.constant0._ZN7cutlass13device_kernelINS_4gemm6kernel13GemmUniversalIN4cute5tupleIJiiiiEEENS1_10collective13CollectiveMmaINS1_34MainloopSm90TmaGmmaWarpSpecializedILi18ENS5_IJNS4_1CILi1EEENSA_ILi4EEESB_EEENS1_32KernelTmaWarpSpecializedPingpongEEENS5_IJNSA_ILi64EEENSA_ILi128EEENSA_ILi32EEEEEENS_10bfloat16_tENS5_IJlSB_lEEESK_SL_NS4_8TiledMMAINS4_8MMA_AtomIJNS4_4SM904GMMA28MMA_64x128x16_F32BF16BF16_SSILNSP_5MajorE0ELSR_0ELNSP_7ScaleInE1ELSS_1EEEEEENS4_6LayoutINS5_IJSB_SB_SB_EEENS5_IJNSA_ILi0EEESX_SX_EEEEENS5_IJNS4_10UnderscoreES10_S10_EEEEENS4_23SM90_TMA_LOAD_MULTICASTENS4_14ComposedLayoutINS4_7SwizzleILi2ELi4ELi3EEENS4_18smem_ptr_flag_bitsILi16EEENSV_INS5_IJNSA_ILi8EEESI_EEENS5_IJSI_SB_EEEEEEEvNS4_8identityENS4_13SM90_TMA_LOADES1D_vS1E_EENS_8epilogue10collective6detail29Sm90TmaWarpSpecializedAdapterINS1I_15DefaultEpilogueISK_SL_SL_NS1H_6thread17LinearCombinationISK_Li1EffLNS1M_9ScaleType4KindE0ELNS_15FloatRoundStyleE2ESK_EENS1_15EpilogueDefaultEEEEEvvEEEEvNT_6ParamsE)
        /*06e4*/ 	.short	0x0210
        /*06e6*/ 	.short	0x0470


	//----- nvinfo : EIATTR_SW_WAR
	.align		4
.L_45:
        /*06e8*/ 	.byte	0x04, 0x36
        /*06ea*/ 	.short	(.L_47 - .L_46)
.L_46:
        /*06ec*/ 	.word	0x00000008
.L_47:


//--------------------- .nv.callgraph             --------------------------
	.section	.nv.callgraph,"",@"SHT_CUDA_CALLGRAPH"
	.align	4
	.sectionentsize	8
	.align		4
        /*0000*/ 	.word	0x00000000
	.align		4
        /*0004*/ 	.word	0xffffffff
	.align		4
        /*0008*/ 	.word	index@(_ZN7cutlass13device_kernelINS_4gemm6kernel13GemmUniversalIN4cute5tupleIJiiiiEEENS1_10collective13CollectiveMmaINS1_34MainloopSm90TmaGmmaWarpSpecializedILi18ENS5_IJNS4_1CILi1EEENSA_ILi4EEESB_EEENS1_32KernelTmaWarpSpecializedPingpongEEENS5_IJNSA_ILi64EEENSA_ILi128EEENSA_ILi32EEEEEENS_10bfloat16_tENS5_IJlSB_lEEESK_SL_NS4_8TiledMMAINS4_8MMA_AtomIJNS4_4SM904GMMA28MMA_64x128x16_F32BF16BF16_SSILNSP_5MajorE0ELSR_0ELNSP_7ScaleInE1ELSS_1EEEEEENS4_6LayoutINS5_IJSB_SB_SB_EEENS5_IJNSA_ILi0EEESX_SX_EEEEENS5_IJNS4_10UnderscoreES10_S10_EEEEENS4_23SM90_TMA_LOAD_MULTICASTENS4_14ComposedLayoutINS4_7SwizzleILi2ELi4ELi3EEENS4_18smem_ptr_flag_bitsILi16EEENSV_INS5_IJNSA_ILi8EEESI_EEENS5_IJSI_SB_EEEEEEEvNS4_8identityENS4_13SM90_TMA_LOADES1D_vS1E_EENS_8epilogue10collective6detail29Sm90TmaWarpSpecializedAdapterINS1I_15DefaultEpilogueISK_SL_SL_NS1H_6thread17LinearCombinationISK_Li1EffLNS1M_9ScaleType4KindE0ELNS_15FloatRoundStyleE2ESK_EENS1_15EpilogueDefaultEEEEEvvEEEEvNT_6ParamsE)
	.align		4
        /*000c*/ 	.word	index@(__assertfail)
	.align		4
        /*0010*/ 	.word	0x00000000
	.align		4
        /*0014*/ 	.word	0xfffffffe
	.align		4
        /*0018*/ 	.word	0x00000000
	.align		4
        /*001c*/ 	.word	0xfffffffd
	.align		4
        /*0020*/ 	.word	0x00000000
	.align		4
        /*0024*/ 	.word	0xfffffffc


//--------------------- .nv.constant4             --------------------------
	.section	.nv.constant4,"a",@progbits
	.align	8
	.align		8
.nv.constant4:
        /*0000*/ 	.dword	__assertfail
	.align		8
        /*0008*/ 	.dword	__unnamed_1
	.align		8
        /*0010*/ 	.dword	_ZN40_INTERNAL_0e6f0336_4_k_cu_cd727011_199364cuda3std3__45__cpo5beginE
	.align		8
        /*0018*/ 	.dword	_ZN40_INTERNAL_0e6f0336_4_k_cu_cd727011_199364cuda3std3__45__cpo3endE
	.align		8
        /*0020*/ 	.dword	_ZN40_INTERNAL_0e6f0336_4_k_cu_cd727011_199364cuda3std3__45__cpo6cbeginE
	.align		8
        /*0028*/ 	.dword	_ZN40_INTERNAL_0e6f0336_4_k_cu_cd727011_199364cuda3std3__45__cpo4cendE
	.align		8
        /*0030*/ 	.dword	_ZN40_INTERNAL_0e6f0336_4_k_cu_cd727011_199364cuda3std3__442_GLOBAL__N__0e6f0336_4_k_cu_cd727011_199366ignoreE
	.align		8
        /*0038*/ 	.dword	_ZN40_INTERNAL_0e6f0336_4_k_cu_cd727011_199364cuda3std3__419piecewise_constructE
	.align		8
        /*0040*/ 	.dword	_ZN40_INTERNAL_0e6f0336_4_k_cu_cd727011_199364cuda3std3__48in_placeE
	.align		8
        /*0048*/ 	.dword	_ZN40_INTERNAL_0e6f0336_4_k_cu_cd727011_199364cuda3std6ranges3__45__cpo4swapE
	.align		8
        /*0050*/ 	.dword	_ZN40_INTERNAL_0e6f0336_4_k_cu_cd727011_199364cuda3std6ranges3__45__cpo9iter_moveE
	.align		8
        /*0058*/ 	.dword	_ZN40_INTERNAL_0e6f0336_4_k_cu_cd727011_199364cute7productE
	.align		8
        /*0060*/ 	.dword	_ZN40_INTERNAL_0e6f0336_4_k_cu_cd727011_199364cute1_E
	.align		8
        /*0068*/ 	.dword	$str$22
	.align		8
        /*0070*/ 	.dword	$str$23


//--------------------- .text._ZN7cutlass13device_kernelINS_4gemm6kernel13GemmUniversalIN4cute5tupleIJiiiiEEENS1_10collective13CollectiveMmaINS1_34MainloopSm90TmaGmmaWarpSpecializedILi18ENS5_IJNS4_1CILi1EEENSA_ILi4EEESB_EEENS1_32KernelTmaWarpSpecializedPingpongEEENS5_IJNSA_ILi64EEENSA_ILi128EEENSA_ILi32EEEEEENS_10bfloat16_tENS5_IJlSB_lEEESK_SL_NS4_8TiledMMAINS4_8MMA_AtomIJNS4_4SM904GMMA28MMA_64x128x16_F32BF16BF16_SSILNSP_5MajorE0ELSR_0ELNSP_7ScaleInE1ELSS_1EEEEEENS4_6LayoutINS5_IJSB_SB_SB_EEENS5_IJNSA_ILi0EEESX_SX_EEEEENS5_IJNS4_10UnderscoreES10_S10_EEEEENS4_23SM90_TMA_LOAD_MULTICASTENS4_14ComposedLayoutINS4_7SwizzleILi2ELi4ELi3EEENS4_18smem_ptr_flag_bitsILi16EEENSV_INS5_IJNSA_ILi8EEESI_EEENS5_IJSI_SB_EEEEEEEvNS4_8identityENS4_13SM90_TMA_LOADES1D_vS1E_EENS_8epilogue10collective6detail29Sm90TmaWarpSpecializedAdapterINS1I_15DefaultEpilogueISK_SL_SL_NS1H_6thread17LinearCombinationISK_Li1EffLNS1M_9ScaleType4KindE0ELNS_15FloatRoundStyleE2ESK_EENS1_15EpilogueDefaultEEEEEvvEEEEvNT_6ParamsE --------------------------
	.section	.text._ZN7cutlass13device_kernelINS_4gemm6kernel13GemmUniversalIN4cute5tupleIJiiiiEEENS1_10collective13CollectiveMmaINS1_34MainloopSm90TmaGmmaWarpSpecializedILi18ENS5_IJNS4_1CILi1EEENSA_ILi4EEESB_EEENS1_32KernelTmaWarpSpecializedPingpongEEENS5_IJNSA_ILi64EEENSA_ILi128EEENSA_ILi32EEEEEENS_10bfloat16_tENS5_IJlSB_lEEESK_SL_NS4_8TiledMMAINS4_8MMA_AtomIJNS4_4SM904GMMA28MMA_64x128x16_F32BF16BF16_SSILNSP_5MajorE0ELSR_0ELNSP_7ScaleInE1ELSS_1EEEEEENS4_6LayoutINS5_IJSB_SB_SB_EEENS5_IJNSA_ILi0EEESX_SX_EEEEENS5_IJNS4_10UnderscoreES10_S10_EEEEENS4_23SM90_TMA_LOAD_MULTICASTENS4_14ComposedLayoutINS4_7SwizzleILi2ELi4ELi3EEENS4_18smem_ptr_flag_bitsILi16EEENSV_INS5_IJNSA_ILi8EEESI_EEENS5_IJSI_SB_EEEEEEEvNS4_8identityENS4_13SM90_TMA_LOADES1D_vS1E_EENS_8epilogue10collective6detail29Sm90TmaWarpSpecializedAdapterINS1I_15DefaultEpilogueISK_SL_SL_NS1H_6thread17LinearCombinationISK_Li1EffLNS1M_9ScaleType4KindE0ELNS_15FloatRoundStyleE2ESK_EENS1_15EpilogueDefaultEEEEEvvEEEEvNT_6ParamsE,"ax",@progbits
	.align	128
.text._ZN7cutlass13device_kernelINS_4gemm6kernel13GemmUniversalIN4cute5tupleIJiiiiEEENS1_10collective13CollectiveMmaINS1_34MainloopSm90TmaGmmaWarpSpecializedILi18ENS5_IJNS4_1CILi1EEENSA_ILi4EEESB_EEENS1_32KernelTmaWarpSpecializedPingpongEEENS5_IJNSA_ILi64EEENSA_ILi128EEENSA_ILi32EEEEEENS_10bfloat16_tENS5_IJlSB_lEEESK_SL_NS4_8TiledMMAINS4_8MMA_AtomIJNS4_4SM904GMMA28MMA_64x128x16_F32BF16BF16_SSILNSP_5MajorE0ELSR_0ELNSP_7ScaleInE1ELSS_1EEEEEENS4_6LayoutINS5_IJSB_SB_SB_EEENS5_IJNSA_ILi0EEESX_SX_EEEEENS5_IJNS4_10UnderscoreES10_S10_EEEEENS4_23SM90_TMA_LOAD_MULTICASTENS4_14ComposedLayoutINS4_7SwizzleILi2ELi4ELi3EEENS4_18smem_ptr_flag_bitsILi16EEENSV_INS5_IJNSA_ILi8EEESI_EEENS5_IJSI_SB_EEEEEEEvNS4_8identityENS4_13SM90_TMA_LOADES1D_vS1E_EENS_8epilogue10collective6detail29Sm90TmaWarpSpecializedAdapterINS1I_15DefaultEpilogueISK_SL_SL_NS1H_6thread17LinearCombinationISK_Li1EffLNS1M_9ScaleType4KindE0ELNS_15FloatRoundStyleE2ESK_EENS1_15EpilogueDefaultEEEEEvvEEEEvNT_6ParamsE:
        .type           _ZN7cutlass13device_kernelINS_4gemm6kernel13GemmUniversalIN4cute5tupleIJiiiiEEENS1_10collective13CollectiveMmaINS1_34MainloopSm90TmaGmmaWarpSpecializedILi18ENS5_IJNS4_1CILi1EEENSA_ILi4EEESB_EEENS1_32KernelTmaWarpSpecializedPingpongEEENS5_IJNSA_ILi64EEENSA_ILi128EEENSA_ILi32EEEEEENS_10bfloat16_tENS5_IJlSB_lEEESK_SL_NS4_8TiledMMAINS4_8MMA_AtomIJNS4_4SM904GMMA28MMA_64x128x16_F32BF16BF16_SSILNSP_5MajorE0ELSR_0ELNSP_7ScaleInE1ELSS_1EEEEEENS4_6LayoutINS5_IJSB_SB_SB_EEENS5_IJNSA_ILi0EEESX_SX_EEEEENS5_IJNS4_10UnderscoreES10_S10_EEEEENS4_23SM90_TMA_LOAD_MULTICASTENS4_14ComposedLayoutINS4_7SwizzleILi2ELi4ELi3EEENS4_18smem_ptr_flag_bitsILi16EEENSV_INS5_IJNSA_ILi8EEESI_EEENS5_IJSI_SB_EEEEEEEvNS4_8identityENS4_13SM90_TMA_LOADES1D_vS1E_EENS_8epilogue10collective6detail29Sm90TmaWarpSpecializedAdapterINS1I_15DefaultEpilogueISK_SL_SL_NS1H_6thread17LinearCombinationISK_Li1EffLNS1M_9ScaleType4KindE0ELNS_15FloatRoundStyleE2ESK_EENS1_15EpilogueDefaultEEEEEvvEEEEvNT_6ParamsE,@function
        .size           _ZN7cutlass13device_kernelINS_4gemm6kernel13GemmUniversalIN4cute5tupleIJiiiiEEENS1_10collective13CollectiveMmaINS1_34MainloopSm90TmaGmmaWarpSpecializedILi18ENS5_IJNS4_1CILi1EEENSA_ILi4EEESB_EEENS1_32KernelTmaWarpSpecializedPingpongEEENS5_IJNSA_ILi64EEENSA_ILi128EEENSA_ILi32EEEEEENS_10bfloat16_tENS5_IJlSB_lEEESK_SL_NS4_8TiledMMAINS4_8MMA_AtomIJNS4_4SM904GMMA28MMA_64x128x16_F32BF16BF16_SSILNSP_5MajorE0ELSR_0ELNSP_7ScaleInE1ELSS_1EEEEEENS4_6LayoutINS5_IJSB_SB_SB_EEENS5_IJNSA_ILi0EEESX_SX_EEEEENS5_IJNS4_10UnderscoreES10_S10_EEEEENS4_23SM90_TMA_LOAD_MULTICASTENS4_14ComposedLayoutINS4_7SwizzleILi2ELi4ELi3EEENS4_18smem_ptr_flag_bitsILi16EEENSV_INS5_IJNSA_ILi8EEESI_EEENS5_IJSI_SB_EEEEEEEvNS4_8identityENS4_13SM90_TMA_LOADES1D_vS1E_EENS_8epilogue10collective6detail29Sm90TmaWarpSpecializedAdapterINS1I_15DefaultEpilogueISK_SL_SL_NS1H_6thread17LinearCombinationISK_Li1EffLNS1M_9ScaleType4KindE0ELNS_15FloatRoundStyleE2ESK_EENS1_15EpilogueDefaultEEEEEvvEEEEvNT_6ParamsE,(.L_x_230 - _ZN7cutlass13device_kernelINS_4gemm6kernel13GemmUniversalIN4cute5tupleIJiiiiEEENS1_10collective13CollectiveMmaINS1_34MainloopSm90TmaGmmaWarpSpecializedILi18ENS5_IJNS4_1CILi1EEENSA_ILi4EEESB_EEENS1_32KernelTmaWarpSpecializedPingpongEEENS5_IJNSA_ILi64EEENSA_ILi128EEENSA_ILi32EEEEEENS_10bfloat16_tENS5_IJlSB_lEEESK_SL_NS4_8TiledMMAINS4_8MMA_AtomIJNS4_4SM904GMMA28MMA_64x128x16_F32BF16BF16_SSILNSP_5MajorE0ELSR_0ELNSP_7ScaleInE1ELSS_1EEEEEENS4_6LayoutINS5_IJSB_SB_SB_EEENS5_IJNSA_ILi0EEESX_SX_EEEEENS5_IJNS4_10UnderscoreES10_S10_EEEEENS4_23SM90_TMA_LOAD_MULTICASTENS4_14ComposedLayoutINS4_7SwizzleILi2ELi4ELi3EEENS4_18smem_ptr_flag_bitsILi16EEENSV_INS5_IJNSA_ILi8EEESI_EEENS5_IJSI_SB_EEEEEEEvNS4_8identityENS4_13SM90_TMA_LOADES1D_vS1E_EENS_8epilogue10collective6detail29Sm90TmaWarpSpecializedAdapterINS1I_15DefaultEpilogueISK_SL_SL_NS1H_6thread17LinearCombinationISK_Li1EffLNS1M_9ScaleType4KindE0ELNS_15FloatRoundStyleE2ESK_EENS1_15EpilogueDefaultEEEEEvvEEEEvNT_6ParamsE)
        .other          _ZN7cutlass13device_kernelINS_4gemm6kernel13GemmUniversalIN4cute5tupleIJiiiiEEENS1_10collective13CollectiveMmaINS1_34MainloopSm90TmaGmmaWarpSpecializedILi18ENS5_IJNS4_1CILi1EEENSA_ILi4EEESB_EEENS1_32KernelTmaWarpSpecializedPingpongEEENS5_IJNSA_ILi64EEENSA_ILi128EEENSA_ILi32EEEEEENS_10bfloat16_tENS5_IJlSB_lEEESK_SL_NS4_8TiledMMAINS4_8MMA_AtomIJNS4_4SM904GMMA28MMA_64x128x16_F32BF16BF16_SSILNSP_5MajorE0ELSR_0ELNSP_7ScaleInE1ELSS_1EEEEEENS4_6LayoutINS5_IJSB_SB_SB_EEENS5_IJNSA_ILi0EEESX_SX_EEEEENS5_IJNS4_10UnderscoreES10_S10_EEEEENS4_23SM90_TMA_LOAD_MULTICASTENS4_14ComposedLayoutINS4_7SwizzleILi2ELi4ELi3EEENS4_18smem_ptr_flag_bitsILi16EEENSV_INS5_IJNSA_ILi8EEESI_EEENS5_IJSI_SB_EEEEEEEvNS4_8identityENS4_13SM90_TMA_LOADES1D_vS1E_EENS_8epilogue10collective6detail29Sm90TmaWarpSpecializedAdapterINS1I_15DefaultEpilogueISK_SL_SL_NS1H_6thread17LinearCombinationISK_Li1EffLNS1M_9ScaleType4KindE0ELNS_15FloatRoundStyleE2ESK_EENS1_15EpilogueDefaultEEEEEvvEEEEvNT_6ParamsE,@"STO_CUDA_ENTRY STV_DEFAULT"
_ZN7cutlass13device_kernelINS_4gemm6kernel13GemmUniversalIN4cute5tupleIJiiiiEEENS1_10collective13CollectiveMmaINS1_34MainloopSm90TmaGmmaWarpSpecializedILi18ENS5_IJNS4_1CILi1EEENSA_ILi4EEESB_EEENS1_32KernelTmaWarpSpecializedPingpongEEENS5_IJNSA_ILi64EEENSA_ILi128EEENSA_ILi32EEEEEENS_10bfloat16_tENS5_IJlSB_lEEESK_SL_NS4_8TiledMMAINS4_8MMA_AtomIJNS4_4SM904GMMA28MMA_64x128x16_F32BF16BF16_SSILNSP_5MajorE0ELSR_0ELNSP_7ScaleInE1ELSS_1EEEEEENS4_6LayoutINS5_IJSB_SB_SB_EEENS5_IJNSA_ILi0EEESX_SX_EEEEENS5_IJNS4_10UnderscoreES10_S10_EEEEENS4_23SM90_TMA_LOAD_MULTICASTENS4_14ComposedLayoutINS4_7SwizzleILi2ELi4ELi3EEENS4_18smem_ptr_flag_bitsILi16EEENSV_INS5_IJNSA_ILi8EEESI_EEENS5_IJSI_SB_EEEEEEEvNS4_8identityENS4_13SM90_TMA_LOADES1D_vS1E_EENS_8epilogue10collective6detail29Sm90TmaWarpSpecializedAdapterINS1I_15DefaultEpilogueISK_SL_SL_NS1H_6thread17LinearCombinationISK_Li1EffLNS1M_9ScaleType4KindE0ELNS_15FloatRoundStyleE2ESK_EENS1_15EpilogueDefaultEEEEEvvEEEEvNT_6ParamsE:
[----:B------:R-:W0:Y:S02]  /*0000*/  LDC R1, c[0x0][0x28] ;  /* 0x00000a00ff017b82 */ /* 0x000e240000000800 */
[----:B0-----:R-:W-:Y:S01]  /*0010*/  VIADD R1, R1, 0xfffffff8 ;  /* 0xfffffff801017836 */ /* 0x001fe20000000000 */
[----:B------:R-:W0:Y:S01]  /*0020*/  S2R R4, SR_TID.X ;  /* 0x0000000000047919 */ /* 0x000e220000002100 */
[----:B------:R-:W-:Y:S01]  /*0030*/  ELECT P0, URZ, PT ;  /* 0x00000000003f782f */ /* 0x000fe20003800000 */
[----:B------:R-:W-:Y:S01]  /*0040*/  BSSY B0, `(.L_x_0) ;  /* 0x000000f000007945 */ /* 0x000fe20003800000 */
[--C-:B0-----:R-:W-:Y:S02]  /*0050*/  SHF.R.U32.HI R2, RZ, 0x5, R4.reuse ;  /* 0x00000005ff027819 */ /* 0x101fe40000011604 */
[----:B------:R-:W-:-:S03]  /*0060*/  SHF.R.U32.HI R7, RZ, 0x7, R4 ;  /* 0x00000007ff077819 */ /* 0x000fc60000011604 */
[----:B------:R-:W0:Y:S04]  /*0070*/  SHFL.IDX PT, R5, R2, RZ, 0x1f ;  /* 0x00001fff02057589 */ /* 0x000e2800000e0000 */
[----:B------:R1:W2:Y:S01]  /*0080*/  SHFL.IDX PT, R10, R7, RZ, 0x1f ;  /* 0x00001fff070a7589 */ /* 0x0002a200000e0000 */
[----:B0-----:R-:W-:-:S13]  /*0090*/  ISETP.NE.OR P0, PT, R5, RZ, !P0 ;  /* 0x000000ff0500720c */ /* 0x001fda0004705670 */
[----:B-12---:R-:W-:Y:S05]  /*00a0*/  @P0 BRA `(.L_x_1) ;  /* 0x0000000000200947 */ /* 0x006fea0003800000 */
[----:B------:R-:W-:Y:S02]  /*00b0*/  ULDC.64 UR4, c[0x0][0x198] ;  /* 0x0000660000047ab9 */ /* 0x000fe40000000a00 */
[----:B------:R-:W-:Y:S02]  /*00c0*/  UIADD3 UR6, UP0, UR4, 0xf0, URZ ;  /* 0x000000f004067890 */ /* 0x000fe4000ff1e03f */
[----:B------:R-:W-:Y:S02]  /*00d0*/  UIADD3 UR4, UP1, UR4, 0x1f0, URZ ;  /* 0x000001f004047890 */ /* 0x000fe4000ff3e03f */
[----:B------:R-:W-:Y:S02]  /*00e0*/  UIADD3.X UR7, URZ, UR5, URZ, UP0, !UPT ;  /* 0x000000053f077290 */ /* 0x000fe400087fe43f */
[----:B------:R-:W-:-:S07]  /*00f0*/  UIADD3.X UR5, URZ, UR5, URZ, UP1, !UPT ;  /* 0x000000053f057290 */ /* 0x000fce0008ffe43f */
[----:B------:R0:W-:Y:S02]  /*0100*/  UTMACCTL.PF [UR6] ;  /* 0x00000000060079b9 */ /* 0x0001e40008040000 */
[----:B------:R0:W-:Y:S02]  /*0110*/  UTMACCTL.PF [UR4] ;  /* 0x00000000040079b9 */ /* 0x0001e40008040000 */
[----:B0-----:R-:W-:Y:S01]  /*0120*/  NOP ;  /* 0x0000000000007918 */ /* 0x001fe20000000000 */
.L_x_1:
[----:B------:R-:W-:Y:S05]  /*0130*/  BSYNC B0 ;  /* 0x0000000000007941 */ /* 0x000fea0003800000 */
.L_x_0:
[----:B------:R-:W0:Y:S02]  /*0140*/  SHFL.IDX PT, R8, R2, RZ, 0x1f ;  /* 0x00001fff02087589 */ /* 0x000e2400000e0000 */
[----:B0-----:R-:W-:-:S13]  /*0150*/  ISETP.NE.AND P0, PT, R8, RZ, PT ;  /* 0x000000ff0800720c */ /* 0x001fda0003f05270 */
[----:B------:R-:W-:Y:S05]  /*0160*/  @P0 BRA `(.L_x_2) ;  /* 0x0000000000d40947 */ /* 0x000fea0003800000 */
[----:B------:R-:W-:Y:S01]  /*0170*/  ELECT P0, URZ, PT ;  /* 0x00000000003f782f */ /* 0x000fe20003800000 */
[----:B------:R-:W-:-:S12]  /*0180*/  BSSY B0, `(.L_x_2) ;  /* 0x0000033000007945 */ /* 0x000fd80003800000 */
[----:B------:R-:W-:Y:S05]  /*0190*/  @!P0 BRA `(.L_x_3) ;  /* 0x0000000000c48947 */ /* 0x000fea0003800000 */
[----:B------:R-:W0:Y:S01]  /*01a0*/  S2UR UR8, SR_CgaCtaId ;  /* 0x00000000000879c3 */ /* 0x000e220000008800 */
[----:B------:R-:W-:Y:S01]  /*01b0*/  UMOV UR4, 0x400 ;  /* 0x0000040000047882 */ /* 0x000fe20000000000 */
[----:B------:R-:W-:Y:S01]  /*01c0*/  UMOV UR5, 0x1 ;  /* 0x0000000100057882 */ /* 0x000fe20000000000 */
[----:B------:R-:W-:Y:S02]  /*01d0*/  UMOV UR6, 0x4 ;  /* 0x0000000400067882 */ /* 0x000fe40000000000 */
[----:B------:R-:W-:-:S04]  /*01e0*/  UIADD3 UR6, -UR6, 0x100000, URZ ;  /* 0x0010000006067890 */ /* 0x000fc8000fffe13f */
[----:B------:R-:W-:Y:S02]  /*01f0*/  USHF.L.U32 UR7, UR6, 0xb, URZ ;  /* 0x0000000b06077899 */ /* 0x000fe4000800063f */
[----:B------:R-:W-:Y:S02]  /*0200*/  USHF.L.U32 UR6, UR6, 0x1, URZ ;  /* 0x0000000106067899 */ /* 0x000fe4000800063f */
[----:B0-----:R-:W-:Y:S02]  /*0210*/  ULEA UR8, UR8, UR4, 0x18 ;  /* 0x0000000408087291 */ /* 0x001fe4000f8ec03f */
[----:B------:R-:W-:-:S04]  /*0220*/  UIADD3 UR4, -UR5, 0x100000, URZ ;  /* 0x0010000005047890 */ /* 0x000fc8000fffe13f */
[----:B------:R-:W-:Y:S02]  /*0230*/  USHF.L.U32 UR5, UR4, 0xb, URZ ;  /* 0x0000000b04057899 */ /* 0x000fe4000800063f */
[----:B------:R-:W-:Y:S01]  /*0240*/  USHF.L.U32 UR4, UR4, 0x1, URZ ;  /* 0x0000000104047899 */ /* 0x000fe2000800063f */
[----:B------:R-:W0:Y:S11]  /*0250*/  FENCE.VIEW.ASYNC.S ;  /* 0x00000000000073c6 */ /* 0x000e360000000000 */
[----:B0-----:R0:W1:Y:S01]  /*0260*/  SYNCS.EXCH.64 URZ, [UR8], UR4 ;  /* 0x00000004083f75b2 */ /* 0x0010620008000100 */
[----:B------:R0:W2:Y:S01]  /*0270*/  SYNCS.EXCH.64 URZ, [UR8+0x90], UR6 ;  /* 0x00009006083f75b2 */ /* 0x0000a20008000100 */
[----:B------:R0:W3:Y:S01]  /*0280*/  SYNCS.EXCH.64 URZ, [UR8+0x8], UR4 ;  /* 0x00000804083f75b2 */ /* 0x0000e20008000100 */
[----:B------:R0:W4:Y:S01]  /*0290*/  SYNCS.EXCH.64 URZ, [UR8+0x98], UR6 ;  /* 0x00009806083f75b2 */ /* 0x0001220008000100 */
[----:B------:R0:W0:Y:S01]  /*02a0*/  SYNCS.EXCH.64 URZ, [UR8+0x10], UR4 ;  /* 0x00001004083f75b2 */ /* 0x0000220008000100 */
        /* <DEDUP_REMOVED lines=31> */
[----:B-1234-:R-:W-:Y:S01]  /*04a0*/  NOP ;  /* 0x0000000000007918 */ /* 0x01efe20000000000 */
.L_x_3:
[----:B0-----:R-:W-:Y:S05]  /*04b0*/  BSYNC B0 ;  /* 0x0000000000007941 */ /* 0x001fea0003800000 */
.L_x_2:
[----:B------:R-:W0:Y:S01]  /*04c0*/  SHFL.IDX PT, R11, R2, RZ, 0x1f ;  /* 0x00001fff020b7589 */ /* 0x000e2200000e0000 */
[----:B------:R-:W1:Y:S01]  /*04d0*/  S2UR UR12, SR_CTAID.X ;  /* 0x00000000000c79c3 */ /* 0x000e620000002500 */
[----:B------:R-:W-:Y:S02]  /*04e0*/  SHF.R.S32.HI R3, RZ, 0x1f, R4 ;  /* 0x0000001fff037819 */ /* 0x000fe40000011404 */
[----:B------:R-:W-:Y:S01]  /*04f0*/  ELECT P0, URZ, PT ;  /* 0x00000000003f782f */ /* 0x000fe20003800000 */
[----:B------:R-:W2:Y:S01]  /*0500*/  SHFL.IDX PT, R9, R2, RZ, 0x1f ;  /* 0x00001fff02097589 */ /* 0x000ea200000e0000 */
[----:B------:R-:W-:Y:S02]  /*0510*/  ELECT P1, URZ, PT ;  /* 0x00000000003f782f */ /* 0x000fe40003820000 */
[----:B------:R-:W-:Y:S01]  /*0520*/  LEA.HI R3, R3, R4, RZ, 0x7 ;  /* 0x0000000403037211 */ /* 0x000fe200078f38ff */
[----:B------:R-:W-:Y:S01]  /*0530*/  ULDC UR4, c[0x0][0x150] ;  /* 0x0000540000047ab9 */ /* 0x000fe20000000800 */
[----:B------:R-:W3:Y:S01]  /*0540*/  S2R R6, SR_CTAID.Y ;  /* 0x0000000000067919 */ /* 0x000ee20000002600 */
[----:B------:R-:W4:Y:S01]  /*0550*/  LDC R21, c[0x0][0x148] ;  /* 0x00005200ff157b82 */ /* 0x000f220000000800 */
[----:B------:R-:W-:Y:S01]  /*0560*/  LOP3.LUT R3, R3, 0xffffff80, RZ, 0xc0, !PT ;  /* 0xffffff8003037812 */ /* 0x000fe200078ec0ff */
[----:B------:R-:W-:Y:S01]  /*0570*/  UMOV UR11, 0x80 ;  /* 0x00000080000b7882 */ /* 0x000fe20000000000 */
[----:B------:R-:W-:Y:S01]  /*0580*/  NOP ;  /* 0x0000000000007918 */ /* 0x000fe20000000000 */
[----:B------:R-:W-:Y:S01]  /*0590*/  NOP ;  /* 0x0000000000007918 */ /* 0x000fe20000000000 */
[C---:B------:R-:W-:Y:S01]  /*05a0*/  VIADD R35, R10.reuse, 0xffffffff ;  /* 0xffffffff0a237836 */ /* 0x040fe20000000000 */
[----:B------:R-:W-:Y:S01]  /*05b0*/  ISETP.NE.AND P2, PT, R10, RZ, PT ;  /* 0x000000ff0a00720c */ /* 0x000fe20003f45270 */
[----:B------:R-:W-:Y:S01]  /*05c0*/  IMAD.IADD R3, R4, 0x1, -R3 ;  /* 0x0000000104037824 */ /* 0x000fe200078e0a03 */
[----:B------:R-:W5:Y:S02]  /*05d0*/  LDC R15, c[0x0][0x140] ;  /* 0x00005000ff0f7b82 */ /* 0x000f640000000800 */
[----:B------:R-:W-:-:S02]  /*05e0*/  ISETP.GE.U32.AND P5, PT, R35, 0x2, PT ;  /* 0x000000022300780c */ /* 0x000fc40003fa6070 */
[----:B------:R-:W-:Y:S02]  /*05f0*/  SHF.R.S32.HI R0, RZ, 0x1f, R3 ;  /* 0x0000001fff007819 */ /* 0x000fe40000011403 */
[----:B0-----:R-:W-:Y:S02]  /*0600*/  ISETP.NE.OR P0, PT, R11, RZ, !P0 ;  /* 0x000000ff0b00720c */ /* 0x001fe40004705670 */
[----:B------:R-:W0:Y:S01]  /*0610*/  LDC R14, c[0x0][0x144] ;  /* 0x00005100ff0e7b82 */ /* 0x000e220000000800 */
[----:B------:R-:W-:Y:S02]  /*0620*/  SHF.R.S32.HI R11, RZ, 0x1f, R8 ;  /* 0x0000001fff0b7819 */ /* 0x000fe40000011408 */
[----:B--2---:R-:W-:Y:S02]  /*0630*/  ISETP.NE.OR P1, PT, R9, RZ, !P1 ;  /* 0x000000ff0900720c */ /* 0x004fe40004f25670 */
[----:B------:R-:W-:Y:S02]  /*0640*/  LEA.HI R11, R11, R8, RZ, 0x2 ;  /* 0x000000080b0b7211 */ /* 0x000fe400078f10ff */
[----:B-1----:R-:W-:-:S02]  /*0650*/  I2FP.F32.U32 R13, UR12 ;  /* 0x0000000c000d7c45 */ /* 0x002fc40008201000 */
[----:B------:R-:W-:Y:S02]  /*0660*/  LOP3.LUT R11, R11, 0x3ffffffc, RZ, 0xc0, !PT ;  /* 0x3ffffffc0b0b7812 */ /* 0x000fe400078ec0ff */
[----:B------:R-:W-:Y:S01]  /*0670*/  LEA.HI R2, R0, R3, RZ, 0x3 ;  /* 0x0000000300027211 */ /* 0x000fe200078f18ff */
[----:B------:R-:W-:Y:S01]  /*0680*/  VOTEU.ALL UP0, P0 ;  /* 0x00000000003f7886 */ /* 0x000fe20000000000 */
[----:B------:R-:W-:Y:S01]  /*0690*/  FMUL R13, R13, UR4 ;  /* 0x000000040d0d7c20 */ /* 0x000fe20008400000 */
[----:B------:R-:W-:Y:S01]  /*06a0*/  IMAD.IADD R11, R8, 0x1, -R11 ;  /* 0x00000001080b7824 */ /* 0x000fe200078e0a0b */
[----:B---3--:R-:W-:Y:S01]  /*06b0*/  I2FP.F32.U32 R8, R6 ;  /* 0x0000000600087245 */ /* 0x008fe20000201000 */
[----:B------:R-:W-:Y:S01]  /*06c0*/  VOTEU.ALL UP1, P1 ;  /* 0x00000000003f7886 */ /* 0x000fe20000820000 */
[----:B------:R-:W1:Y:S01]  /*06d0*/  @!UP0 S2UR UR7, SR_CgaCtaId ;  /* 0x00000000000789c3 */ /* 0x000e620000008800 */
[----:B------:R-:W-:Y:S01]  /*06e0*/  ULDC UR4, c[0x0][0x154] ;  /* 0x0000550000047ab9 */ /* 0x000fe20000000800 */
[--C-:B------:R-:W-:Y:S01]  /*06f0*/  SHF.R.S32.HI R9, RZ, 0x3, R2.reuse ;  /* 0x00000003ff097819 */ /* 0x100fe20000011402 */
[----:B------:R-:W-:Y:S01]  /*0700*/  FMUL R8, R8, UR4 ;  /* 0x0000000408087c20 */ /* 0x000fe20008400000 */
[----:B------:R-:W-:Y:S01]  /*0710*/  SHF.R.S32.HI R12, RZ, 0x1f, R2 ;  /* 0x0000001fff0c7819 */ /* 0x000fe20000011402 */
[----:B------:R-:W2:Y:S01]  /*0720*/  F2I.U32.TRUNC.NTZ R13, R13 ;  /* 0x0000000d000d7305 */ /* 0x000ea2000020f000 */
[----:B------:R-:W-:Y:S01]  /*0730*/  SHF.R.S32.HI R2, RZ, 0x1f, R5 ;  /* 0x0000001fff027819 */ /* 0x000fe20000011405 */
[----:B------:R-:W-:Y:S01]  /*0740*/  UMOV UR4, 0x20 ;  /* 0x0000002000047882 */ /* 0x000fe20000000000 */
[----:B------:R-:W3:Y:S01]  /*0750*/  @!UP1 S2UR UR10, SR_CgaCtaId ;  /* 0x00000000000a99c3 */ /* 0x000ee20000008800 */
[----:B------:R-:W-:Y:S01]  /*0760*/  LEA.HI R12, R12, R9, RZ, 0x2 ;  /* 0x000000090c0c7211 */ /* 0x000fe200078f10ff */
[----:B------:R-:W-:Y:S01]  /*0770*/  @!UP0 UMOV UR6, 0x400 ;  /* 0x0000040000068882 */ /* 0x000fe20000000000 */
[----:B------:R-:W-:Y:S01]  /*0780*/  LEA.HI R2, R2, R5, RZ, 0x2 ;  /* 0x0000000502027211 */ /* 0x000fe200078f10ff */
[----:B------:R-:W-:-:S04]  /*0790*/  @!UP0 UIADD3 UR4, -UR4, 0x100000, URZ ;  /* 0x0010000004048890 */ /* 0x000fc8000fffe13f */
[----:B------:R-:W-:Y:S02]  /*07a0*/  @!UP0 USHF.L.U32 UR5, UR4, 0xb, URZ ;  /* 0x0000000b04058899 */ /* 0x000fe4000800063f */
[----:B------:R-:W-:Y:S01]  /*07b0*/  @!UP0 USHF.L.U32 UR4, UR4, 0x1, URZ ;  /* 0x0000000104048899 */ /* 0x000fe2000800063f */
[----:B------:R-:W4:Y:S01]  /*07c0*/  F2I.U32.TRUNC.NTZ R8, R8 ;  /* 0x0000000800087305 */ /* 0x000f22000020f000 */
[----:B------:R-:W-:Y:S01]  /*07d0*/  LOP3.LUT R12, R12, 0xfffffffc, RZ, 0xc0, !PT ;  /* 0xfffffffc0c0c7812 */ /* 0x000fe200078ec0ff */
[----:B------:R-:W-:Y:S01]  /*07e0*/  @!UP1 UMOV UR9, 0x400 ;  /* 0x0000040000099882 */ /* 0x000fe20000000000 */
[----:B------:R-:W-:Y:S01]  /*07f0*/  LOP3.LUT R2, R2, 0xfffffffc, RZ, 0xc0, !PT ;  /* 0xfffffffc02027812 */ /* 0x000fe200078ec0ff */
[----:B------:R-:W-:Y:S01]  /*0800*/  VOTEU.ALL UP2, P1 ;  /* 0x00000000003f7886 */ /* 0x000fe20000840000 */
[----:B------:R-:W-:Y:S01]  /*0810*/  VOTEU.ALL UP3, P1 ;  /* 0x00000000003f7886 */ /* 0x000fe20000860000 */
[----:B------:R-:W-:Y:S01]  /*0820*/  IMAD.IADD R12, R9, 0x1, -R12 ;  /* 0x00000001090c7824 */ /* 0x000fe200078e0a0c */
[----:B------:R-:W-:Y:S01]  /*0830*/  VOTEU.ALL UP4, P1 ;  /* 0x00000000003f7886 */ /* 0x000fe20000880000 */
[----:B------:R-:W-:Y:S01]  /*0840*/  IMAD.IADD R5, R5, 0x1, -R2 ;  /* 0x0000000105057824 */ /* 0x000fe200078e0a02 */
[----:B------:R-:W-:Y:S01]  /*0850*/  VOTEU.ALL UP5, P1 ;  /* 0x00000000003f7886 */ /* 0x000fe200008a0000 */
[----:B------:R-:W-:Y:S01]  /*0860*/  IMAD R11, R11, 0x4, R12 ;  /* 0x000000040b0b7824 */ /* 0x000fe200078e020c */
[----:B-1----:R-:W-:Y:S01]  /*0870*/  @!UP0 ULEA UR8, UR7, UR6, 0x18 ;  /* 0x0000000607088291 */ /* 0x002fe2000f8ec03f */
[----:B--2---:R-:W-:Y:S01]  /*0880*/  IMAD.MOV R13, RZ, RZ, -R13 ;  /* 0x000000ffff0d7224 */ /* 0x004fe200078e0a0d */
[----:B------:R-:W-:-:S04]  /*0890*/  @!UP1 UIADD3 UR6, -UR11, 0x100000, URZ ;  /* 0x001000000b069890 */ /* 0x000fc8000fffe13f */
[----:B------:R-:W-:Y:S02]  /*08a0*/  @!UP1 USHF.L.U32 UR7, UR6, 0xb, URZ ;  /* 0x0000000b06079899 */ /* 0x000fe4000800063f */
[----:B------:R-:W-:Y:S01]  /*08b0*/  @!UP1 USHF.L.U32 UR6, UR6, 0x1, URZ ;  /* 0x0000000106069899 */ /* 0x000fe2000800063f */
[----:B------:R-:W-:Y:S01]  /*08c0*/  IMAD.SHL.U32 R88, R11, 0x4, RZ ;  /* 0x000000040b587824 */ /* 0x000fe200078e00ff */
[----:B------:R-:W-:Y:S01]  /*08d0*/  ISETP.NE.AND P1, PT, R5, 0x3, PT ;  /* 0x000000030500780c */ /* 0x000fe20003f25270 */
[----:B----4-:R-:W-:Y:S01]  /*08e0*/  IMAD.MOV R24, RZ, RZ, -R8 ;  /* 0x000000ffff187224 */ /* 0x010fe200078e0a08 */
[----:B-----5:R-:W-:Y:S01]  /*08f0*/  ISETP.EQ.U32.AND P3, PT, R15, 0x1, PT ;  /* 0x000000010f00780c */ /* 0x020fe20003f62070 */
[----:B------:R-:W-:Y:S01]  /*0900*/  VOTEU.ALL UP0, P0 ;  /* 0x00000000003f7886 */ /* 0x000fe20000000000 */
[----:B---3--:R-:W-:Y:S01]  /*0910*/  @!UP1 ULEA UR9, UR10, UR9, 0x18 ;  /* 0x000000090a099291 */ /* 0x008fe2000f8ec03f */
[----:B------:R-:W-:Y:S01]  /*0920*/  IMAD R9, R21, R24, R6 ;  /* 0x0000001815097224 */ /* 0x000fe200078e0206 */
[----:B------:R-:W-:Y:S01]  /*0930*/  LOP3.LUT R88, R11, 0xc, R88, 0x78, !PT ;  /* 0x0000000c0b587812 */ /* 0x000fe200078e7858 */
[----:B0-----:R-:W-:Y:S01]  /*0940*/  IMAD R20, R14, R13, UR12 ;  /* 0x0000000c0e147e24 */ /* 0x001fe2000f8e020d */
[----:B------:R-:W-:Y:S01]  /*0950*/  VOTEU.ALL UP1, P0 ;  /* 0x00000000003f7886 */ /* 0x000fe20000020000 */
[----:B------:R-:W-:Y:S01]  /*0960*/  LOP3.LUT P0, RZ, R3, 0x7, RZ, 0xc0, !PT ;  /* 0x0000000703ff7812 */ /* 0x000fe2000780c0ff */
[----:B------:R-:W0:Y:S02]  /*0970*/  FENCE.VIEW.ASYNC.S ;  /* 0x00000000000073c6 */ /* 0x000e240000000000 */
[----:B0-----:R0:W1:Y:S01]  /*0980*/  @!UP0 SYNCS.EXCH.64 URZ, [UR8+0x150], UR4 ;  /* 0x00015004083f85b2 */ /* 0x0010620008000100 */
[----:B------:R-:W-:Y:S01]  /*0990*/  ISETP.NE.AND P4, PT, R9, R88, PT ;  /* 0x000000580900720c */ /* 0x000fe20003f85270 */
[----:B------:R0:W2:Y:S01]  /*09a0*/  SHFL.IDX PT, R14, R7, RZ, 0x1f ;  /* 0x00001fff070e7589 */ /* 0x0000a200000e0000 */
[----:B------:R-:W-:-:S02]  /*09b0*/  ISETP.EQ.OR P1, PT, R5, RZ, !P1 ;  /* 0x000000ff0500720c */ /* 0x000fc40004f22670 */
[----:B------:R-:W-:Y:S02]  /*09c0*/  ISETP.LT.U32.AND P0, PT, R88, 0x4, !P0 ;  /* 0x000000045800780c */ /* 0x000fe40004701070 */
[----:B------:R-:W-:Y:S02]  /*09d0*/  ISETP.EQ.OR P4, PT, R20, RZ, !P4 ;  /* 0x000000ff1400720c */ /* 0x000fe40006782670 */
[----:B------:R-:W-:Y:S02]  /*09e0*/  ISETP.EQ.AND P1, PT, R10, RZ, P1 ;  /* 0x000000ff0a00720c */ /* 0x000fe40000f22270 */
[----:B------:R-:W-:Y:S02]  /*09f0*/  PLOP3.LUT P0, PT, P0, P4, PT, 0x80, 0x0 ;  /* 0x000000000000781c */ /* 0x000fe40000709070 */
[----:B------:R-:W-:Y:S02]  /*0a00*/  SEL R16, RZ, 0x1, !P1 ;  /* 0x00000001ff107807 */ /* 0x000fe40004800000 */
[----:B------:R-:W-:Y:S01]  /*0a10*/  P2R R99, PR, RZ, 0x1 ;  /* 0x00000001ff637803 */ /* 0x000fe20000000000 */
[----:B------:R0:W3:Y:S01]  /*0a20*/  @!UP1 SYNCS.EXCH.64 URZ, [UR8+0x158], UR4 ;  /* 0x00015804083f95b2 */ /* 0x0000e20008000100 */
[----:B------:R-:W-:Y:S01]  /*0a30*/  NOP ;  /* 0x0000000000007918 */ /* 0x000fe20000000000 */
[----:B------:R-:W-:Y:S01]  /*0a40*/  SEL R16, R16, 0x2, P5 ;  /* 0x0000000210107807 */ /* 0x000fe20002800000 */
[----:B------:R0:W4:Y:S01]  /*0a50*/  @!UP2 SYNCS.EXCH.64 URZ, [UR9+0x130], UR6 ;  /* 0x00013006093fa5b2 */ /* 0x0001220008000100 */
[----:B------:R0:W0:Y:S01]  /*0a60*/  @!UP3 SYNCS.EXCH.64 URZ, [UR9+0x138], UR6 ;  /* 0x00013806093fb5b2 */ /* 0x0000220008000100 */
[----:B------:R0:W0:Y:S01]  /*0a70*/  @!UP4 SYNCS.EXCH.64 URZ, [UR9+0x140], UR6 ;  /* 0x00014006093fc5b2 */ /* 0x0000220008000100 */
[----:B------:R0:W0:Y:S01]  /*0a80*/  @!UP5 SYNCS.EXCH.64 URZ, [UR9+0x148], UR6 ;  /* 0x00014806093fd5b2 */ /* 0x0000220008000100 */
[----:B------:R-:W-:Y:S01]  /*0a90*/  NOP ;  /* 0x0000000000007918 */ /* 0x000fe20000000000 */
[----:B-1----:R-:W-:Y:S05]  /*0aa0*/  @!P3 BRA `(.L_x_4) ;  /* 0x000000000008b947 */ /* 0x002fea0003800000 */
[----:B0--34-:R-:W-:Y:S01]  /*0ab0*/  UCGABAR_ARV ;  /* 0x00000000000079c7 */ /* 0x019fe20008000000 */
[----:B------:R-:W-:Y:S05]  /*0ac0*/  BRA `(.L_x_5) ;  /* 0x0000000000047947 */ /* 0x000fea0003800000 */
.L_x_4:
[----:B0--34-:R-:W-:Y:S01]  /*0ad0*/  NOP ;  /* 0x0000000000007918 */ /* 0x019fe20000000000 */
.L_x_5:
[----:B------:R-:W-:Y:S01]  /*0ae0*/  ULDC.64 UR4, c[0x0][0x598] ;  /* 0x0001660000047ab9 */ /* 0x000fe20000000a00 */
[----:B------:R-:W-:Y:S01]  /*0af0*/  ULDC.64 UR36, c[0x0][0x208] ;  /* 0x0000820000247ab9 */ /* 0x000fe20000000a00 */
[----:B------:R-:W-:-:S04]  /*0b00*/  ISETP.NE.U32.AND P0, PT, RZ, UR4, PT ;  /* 0x00000004ff007c0c */ /* 0x000fc8000bf05070 */
[----:B------:R-:W-:-:S13]  /*0b10*/  ISETP.NE.AND.EX P0, PT, RZ, UR5, PT, P0 ;  /* 0x00000005ff007c0c */ /* 0x000fda000bf05300 */
[----:B------:R-:W-:Y:S05]  /*0b20*/  @!P0 BRA `(.L_x_6) ;  /* 0x00000000001c8947 */ /* 0x000fea0003800000 */
[----:B------:R-:W0:Y:S02]  /*0b30*/  LDC.64 R8, c[0x0][0x598] ;  /* 0x00016600ff087b82 */ /* 0x000e240000000a00 */
[----:B0-----:R-:W3:Y:S02]  /*0b40*/  LDG.E.64 R8, desc[UR36][R8.64] ;  /* 0x0000002408087981 */ /* 0x001ee4000c1e1b00 */
[----:B---3--:R-:W-:-:S04]  /*0b50*/  ISETP.NE.U32.AND P0, PT, R8, RZ, PT ;  /* 0x000000ff0800720c */ /* 0x008fc80003f05070 */
[----:B------:R-:W-:-:S13]  /*0b60*/  ISETP.NE.AND.EX P0, PT, R9, RZ, PT, P0 ;  /* 0x000000ff0900720c */ /* 0x000fda0003f05300 */
[----:B------:R-:W-:Y:S05]  /*0b70*/  @!P0 BRA `(.L_x_6) ;  /* 0x0000000000088947 */ /* 0x000fea0003800000 */
[----:B------:R0:W5:Y:S01]  /*0b80*/  LD.E R89, desc[UR36][R8.64] ;  /* 0x0000002408597980 */ /* 0x000162000c101900 */
[----:B------:R-:W-:Y:S05]  /*0b90*/  BRA `(.L_x_7) ;  /* 0x0000000000247947 */ /* 0x000fea0003800000 */
.L_x_6:
[----:B------:R-:W-:Y:S02]  /*0ba0*/  ULDC.64 UR4, c[0x0][0x588] ;  /* 0x0001620000047ab9 */ /* 0x000fe40000000a00 */
[----:B------:R-:W-:-:S04]  /*0bb0*/  ISETP.NE.U32.AND P0, PT, RZ, UR4, PT ;  /* 0x00000004ff007c0c */ /* 0x000fc8000bf05070 */
[----:B------:R-:W-:-:S13]  /*0bc0*/  ISETP.NE.AND.EX P0, PT, RZ, UR5, PT, P0 ;  /* 0x00000005ff007c0c */ /* 0x000fda000bf05300 */
[----:B------:R-:W-:Y:S05]  /*0bd0*/  @!P0 BRA `(.L_x_8) ;  /* 0x00000000000c8947 */ /* 0x000fea0003800000 */
[----:B------:R-:W0:Y:S02]  /*0be0*/  LDC.64 R8, c[0x0][0x588] ;  /* 0x00016200ff087b82 */ /* 0x000e240000000a00 */
[----:B0-----:R1:W5:Y:S01]  /*0bf0*/  LDG.E R89, desc[UR36][R8.64] ;  /* 0x0000002408597981 */ /* 0x001362000c1e1900 */
[----:B------:R-:W-:Y:S05]  /*0c00*/  BRA `(.L_x_7) ;  /* 0x0000000000087947 */ /* 0x000fea0003800000 */
.L_x_8:
[----:B------:R-:W-:Y:S02]  /*0c10*/  ULDC UR4, c[0x0][0x580] ;  /* 0x0001600000047ab9 */ /* 0x000fe40000000800 */
[----:B------:R-:W-:-:S07]  /*0c20*/  IMAD.U32 R89, RZ, RZ, UR4 ;  /* 0x00000004ff597e24 */ /* 0x000fce000f8e00ff */
.L_x_7:
[----:B------:R-:W-:Y:S02]  /*0c30*/  ULDC.64 UR4, c[0x0][0x5a0] ;  /* 0x0001680000047ab9 */ /* 0x000fe40000000a00 */
[----:B------:R-:W-:-:S04]  /*0c40*/  ISETP.NE.U32.AND P0, PT, RZ, UR4, PT ;  /* 0x00000004ff007c0c */ /* 0x000fc8000bf05070 */
[----:B------:R-:W-:-:S13]  /*0c50*/  ISETP.NE.AND.EX P0, PT, RZ, UR5, PT, P0 ;  /* 0x00000005ff007c0c */ /* 0x000fda000bf05300 */
[----:B------:R-:W-:Y:S05]  /*0c60*/  @!P0 BRA `(.L_x_9) ;  /* 0x00000000001c8947 */ /* 0x000fea0003800000 */
[----:B01----:R-:W0:Y:S02]  /*0c70*/  LDC.64 R8, c[0x0][0x5a0] ;  /* 0x00016800ff087b82 */ /* 0x003e240000000a00 */
[----:B0-----:R-:W3:Y:S02]  /*0c80*/  LDG.E.64 R8, desc[UR36][R8.64] ;  /* 0x0000002408087981 */ /* 0x001ee4000c1e1b00 */
[----:B---3--:R-:W-:-:S04]  /*0c90*/  ISETP.NE.U32.AND P0, PT, R8, RZ, PT ;  /* 0x000000ff0800720c */ /* 0x008fc80003f05070 */
[----:B------:R-:W-:-:S13]  /*0ca0*/  ISETP.NE.AND.EX P0, PT, R9, RZ, PT, P0 ;  /* 0x000000ff0900720c */ /* 0x000fda0003f05300 */
[----:B------:R-:W-:Y:S05]  /*0cb0*/  @!P0 BRA `(.L_x_9) ;  /* 0x0000000000088947 */ /* 0x000fea0003800000 */
[----:B------:R0:W5:Y:S01]  /*0cc0*/  LD.E R90, desc[UR36][R8.64] ;  /* 0x00000024085a7980 */ /* 0x000162000c101900 */
[----:B------:R-:W-:Y:S05]  /*0cd0*/  BRA `(.L_x_10) ;  /* 0x0000000000247947 */ /* 0x000fea0003800000 */
.L_x_9:
[----:B------:R-:W-:Y:S02]  /*0ce0*/  ULDC.64 UR4, c[0x0][0x590] ;  /* 0x0001640000047ab9 */ /* 0x000fe40000000a00 */
[----:B------:R-:W-:-:S04]  /*0cf0*/  ISETP.NE.U32.AND P0, PT, RZ, UR4, PT ;  /* 0x00000004ff007c0c */ /* 0x000fc8000bf05070 */
[----:B------:R-:W-:-:S13]  /*0d00*/  ISETP.NE.AND.EX P0, PT, RZ, UR5, PT, P0 ;  /* 0x00000005ff007c0c */ /* 0x000fda000bf05300 */
[----:B------:R-:W-:Y:S05]  /*0d10*/  @!P0 BRA `(.L_x_11) ;  /* 0x00000000000c8947 */ /* 0x000fea0003800000 */
[----:B------:R-:W3:Y:S02]  /*0d20*/  LDC.64 R90, c[0x0][0x590] ;  /* 0x00016400ff5a7b82 */ /* 0x000ee40000000a00 */
[----:B---3--:R3:W5:Y:S01]  /*0d30*/  LDG.E R90, desc[UR36][R90.64] ;  /* 0x000000245a5a7981 */ /* 0x008762000c1e1900 */
[----:B------:R-:W-:Y:S05]  /*0d40*/  BRA `(.L_x_10) ;  /* 0x0000000000087947 */ /* 0x000fea0003800000 */
.L_x_11:
[----:B------:R-:W-:Y:S02]  /*0d50*/  ULDC UR4, c[0x0][0x584] ;  /* 0x0001610000047ab9 */ /* 0x000fe40000000800 */
[----:B------:R-:W-:-:S07]  /*0d60*/  IMAD.U32 R90, RZ, RZ, UR4 ;  /* 0x00000004ff5a7e24 */ /* 0x000fce000f8e00ff */
.L_x_10:
[----:B------:R-:W4:Y:S01]  /*0d70*/  LDC R2, c[0x0][0x65c] ;  /* 0x00019700ff027b82 */ /* 0x000f220000000800 */
[----:B------:R-:W-:Y:S01]  /*0d80*/  ULDC UR6, c[0x0][0x28c] ;  /* 0x0000a30000067ab9 */ /* 0x000fe20000000800 */
[----:B------:R-:W-:Y:S01]  /*0d90*/  ISETP.NE.AND P0, PT, R10, 0x2, PT ;  /* 0x000000020a00780c */ /* 0x000fe20003f05270 */
[----:B------:R-:W-:Y:S01]  /*0da0*/  UIADD3 UR6, UR6, 0x1f, URZ ;  /* 0x0000001f06067890 */ /* 0x000fe2000fffe03f */
[----:B01----:R-:W-:Y:S01]  /*0db0*/  IMAD.U32 R8, RZ, RZ, UR12 ;  /* 0x0000000cff087e24 */ /* 0x003fe2000f8e00ff */
[----:B------:R-:W-:Y:S01]  /*0dc0*/  UMOV UR38, URZ ;  /* 0x0000003f00267c82 */ /* 0x000fe20008000000 */
[----:B------:R-:W-:Y:S01]  /*0dd0*/  IMAD.MOV.U32 R9, RZ, RZ, RZ ;  /* 0x000000ffff097224 */ /* 0x000fe200078e00ff */
[----:B------:R-:W-:Y:S01]  /*0de0*/  USHF.R.S32.HI UR7, URZ, 0x1f, UR6 ;  /* 0x0000001f3f077899 */ /* 0x000fe20008011406 */
[----:B------:R-:W-:Y:S01]  /*0df0*/  UMOV UR39, URZ ;  /* 0x0000003f00277c82 */ /* 0x000fe20008000000 */
[----:B------:R-:W-:Y:S02]  /*0e00*/  ULDC.64 UR8, c[0x0][0x650] ;  /* 0x0001940000087ab9 */ /* 0x000fe40000000a00 */
[----:B------:R-:W-:-:S04]  /*0e10*/  ULEA.HI UR7, UR7, UR6, URZ, 0x5 ;  /* 0x0000000607077291 */ /* 0x000fc8000f8f283f */
[----:B------:R-:W-:Y:S01]  /*0e20*/  USHF.R.S32.HI UR40, URZ, 0x5, UR7 ;  /* 0x000000053f287899 */ /* 0x000fe20008011407 */
[----:B----4-:R-:W-:-:S13]  /*0e30*/  ISETP.NE.AND P1, PT, R2, 0x1, PT ;  /* 0x000000010200780c */ /* 0x010fda0003f25270 */
[----:B------:R-:W0:Y:S01]  /*0e40*/  @P1 LDC R19, c[0x0][0x10] ;  /* 0x00000400ff131b82 */ /* 0x000e220000000800 */
[----:B------:R-:W-:Y:S02]  /*0e50*/  @P1 IMAD.MOV.U32 R7, RZ, RZ, RZ ;  /* 0x000000ffff071224 */ /* 0x000fe400078e00ff */
[----:B------:R-:W-:-:S05]  /*0e60*/  @P1 IMAD.MOV.U32 R17, RZ, RZ, RZ ;  /* 0x000000ffff111224 */ /* 0x000fca00078e00ff */
[----:B------:R-:W1:Y:S01]  /*0e70*/  @!P1 LDC R11, c[0x0][0xc] ;  /* 0x00000300ff0b9b82 */ /* 0x000e620000000800 */
[----:B------:R-:W-:Y:S01]  /*0e80*/  ULDC UR4, c[0x0][0xc] ;  /* 0x0000030000047ab9 */ /* 0x000fe20000000800 */
[----:B------:R-:W-:Y:S02]  /*0e90*/  ULDC UR5, c[0x0][0x10] ;  /* 0x0000040000057ab9 */ /* 0x000fe40000000800 */
[----:B------:R-:W-:-:S04]  /*0ea0*/  UIMAD.WIDE.U32 UR4, UR4, UR5, URZ ;  /* 0x00000005040472a5 */ /* 0x000fc8000f8e003f */
[----:B------:R-:W4:Y:S01]  /*0eb0*/  LDC R2, c[0x0][0x14] ;  /* 0x00000500ff027b82 */ /* 0x000f220000000800 */
[----:B0-----:R-:W-:-:S04]  /*0ec0*/  @P1 IMAD.WIDE.U32 R18, R19, UR12, R6 ;  /* 0x0000000c13121c25 */ /* 0x001fc8000f8e0006 */
[----:B------:R-:W-:Y:S02]  /*0ed0*/  @P1 IMAD.IADD R17, R19, 0x1, R17 ;  /* 0x0000000113111824 */ /* 0x000fe400078e0211 */
[----:B-1----:R-:W-:-:S04]  /*0ee0*/  @!P1 IMAD.WIDE.U32 R8, R6, R11, R8 ;  /* 0x0000000b06089225 */ /* 0x002fc800078e0008 */
[----:B------:R-:W-:Y:S02]  /*0ef0*/  @!P1 IMAD.MOV.U32 R18, RZ, RZ, R8 ;  /* 0x000000ffff129224 */ /* 0x000fe400078e0008 */
[----:B------:R-:W-:Y:S02]  /*0f00*/  @!P1 IMAD.MOV.U32 R17, RZ, RZ, R9 ;  /* 0x000000ffff119224 */ /* 0x000fe400078e0009 */
[----:B----4-:R-:W-:-:S04]  /*0f10*/  IMAD.WIDE.U32 R12, R2, UR4, RZ ;  /* 0x00000004020c7c25 */ /* 0x010fc8000f8e00ff */
[----:B------:R-:W-:Y:S01]  /*0f20*/  IMAD R23, R2, UR5, RZ ;  /* 0x0000000502177c24 */ /* 0x000fe2000f8e02ff */
[----:B------:R0:W-:Y:S03]  /*0f30*/  STL.64 [R1], R12 ;  /* 0x0000000c01007387 */ /* 0x0001e60000100a00 */
[----:B------:R-:W-:Y:S01]  /*0f40*/  IMAD.IADD R23, R13, 0x1, R23 ;  /* 0x000000010d177824 */ /* 0x000fe200078e0217 */
[----:B------:R-:W-:Y:S06]  /*0f50*/  @P0 BRA `(.L_x_12) ;  /* 0x0000000000200947 */ /* 0x000fec0003800000 */
[----:B------:R-:W-:Y:S01]  /*0f60*/  UISETP.GE.U32.AND UP0, UPT, UR40, 0x12, UPT ;  /* 0x000000122800788c */ /* 0x000fe2000bf06070 */
[----:B------:R-:W-:Y:S01]  /*0f70*/  IADD3 R18, P0, R18, R12, RZ ;  /* 0x0000000c12127210 */ /* 0x000fe20007f1e0ff */
[----:B------:R-:W-:Y:S01]  /*0f80*/  UIMAD.WIDE.U32 UR4, UR40, 0x38e38e39, URZ ;  /* 0x38e38e39280478a5 */ /* 0x000fe2000f8e003f */
[----:B------:R-:W-:-:S03]  /*0f90*/  UMOV UR39, URZ ;  /* 0x0000003f00277c82 */ /* 0x000fc60008000000 */
[----:B------:R-:W-:Y:S01]  /*0fa0*/  USHF.R.U32.HI UR4, URZ, 0x2, UR5 ;  /* 0x000000023f047899 */ /* 0x000fe20008011605 */
[----:B------:R-:W-:-:S03]  /*0fb0*/  IMAD.X R17, R23, 0x1, R17, P0 ;  /* 0x0000000117117824 */ /* 0x000fc600000e0611 */
[----:B------:R-:W-:Y:S02]  /*0fc0*/  UIMAD UR38, UR4, -0x12, UR40 ;  /* 0xffffffee042678a4 */ /* 0x000fe4000f8e0228 */
[----:B------:R-:W-:-:S12]  /*0fd0*/  @UP0 ULOP3.LUT UR39, UR4, 0x1, URZ, 0xc0, !UPT ;  /* 0x0000000104270892 */ /* 0x000fd8000f8ec03f */
.L_x_12:
[----:B------:R-:W-:Y:S01]  /*0fe0*/  ISETP.GE.U32.AND P0, PT, R18, UR8, PT ;  /* 0x0000000812007c0c */ /* 0x000fe2000bf06070 */
[----:B------:R-:W-:Y:S01]  /*0ff0*/  IMAD.MOV.U32 R19, RZ, RZ, -0x1 ;  /* 0xffffffffff137424 */ /* 0x000fe200078e00ff */
[----:B------:R-:W-:Y:S01]  /*1000*/  PRMT R8, RZ, 0x7610, R8 ;  /* 0x00007610ff087816 */ /* 0x000fe20000000008 */
[----:B------:R-:W-:Y:S01]  /*1010*/  IMAD.MOV.U32 R22, RZ, RZ, -0x1 ;  /* 0xffffffffff167424 */ /* 0x000fe200078e00ff */
[----:B------:R-:W-:Y:S01]  /*1020*/  ISETP.GE.U32.AND.EX P0, PT, R17, UR9, PT, P0 ;  /* 0x0000000911007c0c */ /* 0x000fe2000bf06100 */
[----:B------:R-:W-:-:S12]  /*1030*/  IMAD.MOV.U32 R2, RZ, RZ, -0x1 ;  /* 0xffffffffff027424 */ /* 0x000fd800078e00ff */
[----:B------:R-:W-:Y:S05]  /*1040*/  @P0 BRA `(.L_x_13) ;  /* 0x00000004002c0947 */ /* 0x000fea0003800000 */
[----:B------:R-:W1:Y:S01]  /*1050*/  LDC.64 R26, c[0x0][0x628] ;  /* 0x00018a00ff1a7b82 */ /* 0x000e620000000a00 */
[----:B------:R-:W-:Y:S02]  /*1060*/  IMAD.MOV.U32 R8, RZ, RZ, R18 ;  /* 0x000000ffff087224 */ /* 0x000fe400078e0012 */
[----:B------:R-:W-:-:S05]  /*1070*/  IMAD.MOV.U32 R9, RZ, RZ, R17 ;  /* 0x000000ffff097224 */ /* 0x000fca00078e0011 */
[----:B------:R-:W4:Y:S08]  /*1080*/  LDC R2, c[0x0][0x630] ;  /* 0x00018c00ff027b82 */ /* 0x000f300000000800 */
[----:B------:R-:W0:Y:S01]  /*1090*/  LDC.64 R28, c[0x0][0x620] ;  /* 0x00018800ff1c7b82 */ /* 0x000e220000000a00 */
[----:B-1----:R-:W-:-:S04]  /*10a0*/  ISETP.NE.U32.AND P0, PT, R26, RZ, PT ;  /* 0x000000ff1a00720c */ /* 0x002fc80003f05070 */
[----:B------:R-:W-:-:S13]  /*10b0*/  ISETP.NE.AND.EX P0, PT, R27, RZ, PT, P0 ;  /* 0x000000ff1b00720c */ /* 0x000fda0003f05300 */
[----:B0---4-:R-:W-:Y:S05]  /*10c0*/  @!P0 BRA `(.L_x_14) ;  /* 0x0000000000288947 */ /* 0x011fea0003800000 */
[----:B------:R-:W0:Y:S02]  /*10d0*/  LDC R13, c[0x0][0x634] ;  /* 0x00018d00ff0d7b82 */ /* 0x000e240000000800 */
[----:B0-----:R-:W-:-:S05]  /*10e0*/  IADD3 R13, P0, R18, R13, RZ ;  /* 0x0000000d120d7210 */ /* 0x001fca0007f1e0ff */
[----:B------:R-:W-:-:S04]  /*10f0*/  IMAD.X R15, RZ, RZ, R17, P0 ;  /* 0x000000ffff0f7224 */ /* 0x000fc800000e0611 */
[----:B------:R-:W-:-:S04]  /*1100*/  IMAD.WIDE.U32 R8, R15, R26, RZ ;  /* 0x0000001a0f087225 */ /* 0x000fc800078e00ff */
[----:B------:R-:W-:-:S04]  /*1110*/  IMAD.WIDE.U32 R10, P0, R13, R27, R8 ;  /* 0x0000001b0d0a7225 */ /* 0x000fc80007800008 */
[----:B------:R-:W-:-:S04]  /*1120*/  IMAD.WIDE.U32 R8, R13, R26, RZ ;  /* 0x0000001a0d087225 */ /* 0x000fc800078e00ff */
[----:B------:R-:W-:Y:S01]  /*1130*/  IMAD.X R13, RZ, RZ, RZ, P0 ;  /* 0x000000ffff0d7224 */ /* 0x000fe200000e06ff */
[----:B------:R-:W-:Y:S01]  /*1140*/  IADD3 RZ, P0, R9, R10, RZ ;  /* 0x0000000a09ff7210 */ /* 0x000fe20007f1e0ff */
[----:B------:R-:W-:-:S04]  /*1150*/  IMAD.MOV.U32 R12, RZ, RZ, R11 ;  /* 0x000000ffff0c7224 */ /* 0x000fc800078e000b */
[----:B------:R-:W-:-:S08]  /*1160*/  IMAD.WIDE.U32.X R8, R15, R27, R12, P0 ;  /* 0x0000001b0f087225 */ /* 0x000fd000000e040c */
.L_x_14:
[----:B------:R-:W0:Y:S01]  /*1170*/  LDC.64 R32, c[0x0][0x640] ;  /* 0x00019000ff207b82 */ /* 0x000e220000000a00 */
[-C--:B------:R-:W-:Y:S01]  /*1180*/  SHF.R.U64 R30, R8, R2.reuse, R9 ;  /* 0x00000002081e7219 */ /* 0x080fe20000001209 */
[----:B------:R-:W-:Y:S01]  /*1190*/  IMAD.MOV.U32 R19, RZ, RZ, R17 ;  /* 0x000000ffff137224 */ /* 0x000fe200078e0011 */
[----:B------:R-:W-:Y:S02]  /*11a0*/  SHF.R.U32.HI R2, RZ, R2, R9 ;  /* 0x00000002ff027219 */ /* 0x000fe40000011609 */
[----:B------:R-:W-:-:S03]  /*11b0*/  IADD3 R11, P0, RZ, -R30, RZ ;  /* 0x8000001eff0b7210 */ /* 0x000fc60007f1e0ff */
[----:B------:R-:W1:Y:S02]  /*11c0*/  LDC R10, c[0x0][0x618] ;  /* 0x00018600ff0a7b82 */ /* 0x000e640000000800 */
[----:B------:R-:W-:-:S04]  /*11d0*/  IMAD.X R9, RZ, RZ, ~R2, P0 ;  /* 0x000000ffff097224 */ /* 0x000fc800000e0e02 */
[-C--:B------:R-:W-:Y:S02]  /*11e0*/  IMAD R2, R9, R28.reuse, RZ ;  /* 0x0000001c09027224 */ /* 0x080fe400078e02ff */
[----:B------:R-:W4:Y:S01]  /*11f0*/  LDC R13, c[0x0][0x608] ;  /* 0x00018200ff0d7b82 */ /* 0x000f220000000800 */
[----:B------:R-:W-:-:S04]  /*1200*/  IMAD.WIDE.U32 R8, R11, R28, R18 ;  /* 0x0000001c0b087225 */ /* 0x000fc800078e0012 */
[----:B------:R-:W-:Y:S02]  /*1210*/  IMAD R11, R11, R29, R2 ;  /* 0x0000001d0b0b7224 */ /* 0x000fe400078e0202 */
[----:B------:R-:W-:Y:S01]  /*1220*/  IMAD.MOV.U32 R2, RZ, RZ, -0x1 ;  /* 0xffffffffff027424 */ /* 0x000fe200078e00ff */
[----:B------:R-:W2:Y:S01]  /*1230*/  LDC R31, c[0x0][0x658] ;  /* 0x00019600ff1f7b82 */ /* 0x000ea20000000800 */
[----:B------:R-:W-:Y:S01]  /*1240*/  IMAD.IADD R9, R9, 0x1, R11 ;  /* 0x0000000109097824 */ /* 0x000fe200078e020b */
[----:B0-----:R-:W-:Y:S01]  /*1250*/  ISETP.NE.U32.AND P0, PT, R32, RZ, PT ;  /* 0x000000ff2000720c */ /* 0x001fe20003f05070 */
[----:B------:R-:W-:-:S03]  /*1260*/  IMAD.MOV.U32 R28, RZ, RZ, 0x1 ;  /* 0x00000001ff1c7424 */ /* 0x000fc600078e00ff */
[----:B------:R-:W-:Y:S02]  /*1270*/  ISETP.NE.AND.EX P0, PT, R33, RZ, PT, P0 ;  /* 0x000000ff2100720c */ /* 0x000fe40003f05300 */
[----:B------:R-:W0:Y:S01]  /*1280*/  LDC R27, c[0x0][0x600] ;  /* 0x00018000ff1b7b82 */ /* 0x000e220000000800 */
[-CC-:B-1----:R-:W-:Y:S02]  /*1290*/  SHF.R.U64 R25, R8, R10.reuse, R9.reuse ;  /* 0x0000000a08197219 */ /* 0x182fe40000001209 */
[----:B------:R-:W-:-:S05]  /*12a0*/  SHF.R.U32.HI R8, RZ, R10, R9 ;  /* 0x0000000aff087219 */ /* 0x000fca0000011609 */
[----:B------:R-:W1:Y:S01]  /*12b0*/  LDC R22, c[0x0][0x648] ;  /* 0x00019200ff167b82 */ /* 0x000e620000000800 */
[-CC-:B----4-:R-:W-:Y:S02]  /*12c0*/  SHF.R.U64 R34, R25, R13.reuse, R8.reuse ;  /* 0x0000000d19227219 */ /* 0x190fe40000001208 */
[----:B------:R-:W-:-:S05]  /*12d0*/  SHF.R.U32.HI R8, RZ, R13, R8 ;  /* 0x0000000dff087219 */ /* 0x000fca0000011608 */
[----:B------:R-:W4:Y:S01]  /*12e0*/  LDC R26, c[0x0][0x638] ;  /* 0x00018e00ff1a7b82 */ /* 0x000f220000000800 */
[-CC-:B--2---:R-:W-:Y:S02]  /*12f0*/  SHF.R.U64 R36, R34, R31.reuse, R8.reuse ;  /* 0x0000001f22247219 */ /* 0x184fe40000001208 */
[-C--:B------:R-:W-:Y:S02]  /*1300*/  SHF.L.U32 R2, R2, R31.reuse, RZ ;  /* 0x0000001f02027219 */ /* 0x080fe400000006ff */
[----:B------:R-:W-:Y:S01]  /*1310*/  SHF.R.U32.HI R9, RZ, R31, R8 ;  /* 0x0000001fff097219 */ /* 0x000fe20000011608 */
[----:B------:R-:W-:Y:S01]  /*1320*/  IMAD.MOV.U32 R8, RZ, RZ, R36 ;  /* 0x000000ffff087224 */ /* 0x000fe200078e0024 */
[----:B------:R-:W-:Y:S01]  /*1330*/  LOP3.LUT R15, RZ, R2, RZ, 0x33, !PT ;  /* 0x00000002ff0f7212 */ /* 0x000fe200078e33ff */
[----:B------:R-:W2:Y:S01]  /*1340*/  LDC R29, c[0x0][0x610] ;  /* 0x00018400ff1d7b82 */ /* 0x000ea20000000800 */
[----:B------:R-:W-:Y:S05]  /*1350*/  @!P0 BRA `(.L_x_15) ;  /* 0x0000000000288947 */ /* 0x000fea0003800000 */
[----:B------:R-:W3:Y:S02]  /*1360*/  LDC R13, c[0x0][0x64c] ;  /* 0x00019300ff0d7b82 */ /* 0x000ee40000000800 */
[----:B---3--:R-:W-:-:S05]  /*1370*/  IADD3 R13, P0, R36, R13, RZ ;  /* 0x0000000d240d7210 */ /* 0x008fca0007f1e0ff */
        /* <DEDUP_REMOVED lines=8> */
.L_x_15:
[----:B-1----:R-:W-:Y:S01]  /*1400*/  SHF.R.U64 R7, R8, R22, R9 ;  /* 0x0000001608077219 */ /* 0x002fe20000001209 */
[----:B0-----:R-:W-:Y:S01]  /*1410*/  VIADD R8, R27, 0xffffffff ;  /* 0xffffffff1b087836 */ /* 0x001fe20000000000 */
[----:B------:R-:W-:Y:S01]  /*1420*/  SHF.L.U32 R2, R28, R31, RZ ;  /* 0x0000001f1c027219 */ /* 0x000fe200000006ff */
[----:B------:R-:W-:Y:S01]  /*1430*/  @P1 IMAD R20, R21, R24, R6 ;  /* 0x0000001815141224 */ /* 0x000fe200078e0206 */
[----:B------:R-:W-:Y:S01]  /*1440*/  LOP3.LUT R15, R34, R15, RZ, 0xc0, !PT ;  /* 0x0000000f220f7212 */ /* 0x000fe200078ec0ff */
[----:B------:R-:W-:Y:S01]  /*1450*/  IMAD.MOV R9, RZ, RZ, -R7 ;  /* 0x000000ffff097224 */ /* 0x000fe200078e0a07 */
[----:B------:R-:W-:Y:S01]  /*1460*/  LOP3.LUT R8, R25, R8, RZ, 0xc0, !PT ;  /* 0x0000000819087212 */ /* 0x000fe200078ec0ff */
[----:B------:R-:W-:Y:S02]  /*1470*/  IMAD.MOV.U32 R6, RZ, RZ, 0x1 ;  /* 0x00000001ff067424 */ /* 0x000fe400078e00ff */
[----:B------:R-:W-:Y:S02]  /*1480*/  IMAD R15, R2, R7, R15 ;  /* 0x00000007020f7224 */ /* 0x000fe400078e020f */
[----:B----4-:R-:W-:-:S02]  /*1490*/  IMAD R2, R9, R26, R36 ;  /* 0x0000001a09027224 */ /* 0x010fc400078e0224 */
[----:B--2---:R-:W-:Y:S02]  /*14a0*/  IMAD R19, R15, R29, R20 ;  /* 0x0000001d0f137224 */ /* 0x004fe400078e0214 */
[--C-:B------:R-:W-:Y:S01]  /*14b0*/  IMAD R2, R2, R27, R8.reuse ;  /* 0x0000001b02027224 */ /* 0x100fe200078e0208 */
[----:B------:R-:W-:-:S04]  /*14c0*/  PRMT R8, R6, 0x7610, R8 ;  /* 0x0000761006087816 */ /* 0x000fc80000000008 */
[----:B------:R-:W-:Y:S02]  /*14d0*/  SEL R22, R2, R19, !P1 ;  /* 0x0000001302167207 */ /* 0x000fe40004800000 */
[----:B------:R-:W-:Y:S01]  /*14e0*/  SEL R19, R19, R2, !P1 ;  /* 0x0000000213137207 */ /* 0x000fe20004800000 */
[----:B------:R-:W-:-:S07]  /*14f0*/  IMAD.MOV.U32 R2, RZ, RZ, R30 ;  /* 0x000000ffff027224 */ /* 0x000fce00078e001e */
.L_x_13:
[----:B------:R-:W-:Y:S05]  /*1500*/  @!P3 BRA `(.L_x_16) ;  /* 0x00000000000cb947 */ /* 0x000fea0003800000 */
[----:B------:R-:W-:Y:S01]  /*1510*/  UCGABAR_WAIT ;  /* 0x0000000000007dc7 */ /* 0x000fe20008000000 */
[----:B------:R-:W-:Y:S01]  /*1520*/  CCTL.IVALL ;  /* 0x00000000ff00798f */ /* 0x000fe20002000000 */
[----:B------:R-:W-:Y:S05]  /*1530*/  BRA `(.L_x_17) ;  /* 0x0000000000047947 */ /* 0x000fea0003800000 */
.L_x_16:
[----:B------:R-:W-:Y:S06]  /*1540*/  BAR.SYNC.DEFER_BLOCKING 0x0 ;  /* 0x0000000000007b1d */ /* 0x000fec0000010000 */
.L_x_17:
[----:B------:R-:W-:Y:S05]  /*1550*/  @!P2 BRA `(.L_x_18) ;  /* 0x00000054000ca947 */ /* 0x000fea0003800000 */
[----:B------:R-:W-:-:S13]  /*1560*/  ISETP.GT.U32.AND P0, PT, R35, 0x1, PT ;  /* 0x000000012300780c */ /* 0x000fda0003f04070 */
[----:B------:R-:W-:Y:S05]  /*1570*/  @P0 EXIT ;  /* 0x000000000000094d */ /* 0x000fea0003800000 */
.L_x_19:
[----:B------:R-:W-:-:S08]  /*1580*/  NOP ;  /* 0x0000000000007918 */ /* 0x000fd00000000000 */
[----:B------:R-:W1:Y:S02]  /*1590*/  USETMAXREG.TRY_ALLOC.CTAPOOL UP0, 0xe8 ;  /* 0x000000e8000079c8 */ /* 0x000e640008000600 */
[----:B-1----:R-:W-:-:S13]  /*15a0*/  PLOP3.LUT P0, PT, PT, PT, UP0, 0x80, 0x0 ;  /* 0x000000000000781c */ /* 0x002fda0003f0f008 */
[----:B------:R-:W-:Y:S05]  /*15b0*/  @!P0 BRA `(.L_x_19) ;  /* 0xfffffffc00f08947 */ /* 0x000fea000383ffff */
[----:B------:R-:W-:-:S13]  /*15c0*/  LOP3.LUT P0, RZ, R8, 0xff, RZ, 0xc0, !PT ;  /* 0x000000ff08ff7812 */ /* 0x000fda000780c0ff */
[----:B------:R-:W-:Y:S05]  /*15d0*/  @!P0 EXIT ;  /* 0x000000000000894d */ /* 0x000fea0003800000 */
[----:B------:R-:W1:Y:S01]  /*15e0*/  S2UR UR4, SR_CgaCtaId ;  /* 0x00000000000479c3 */ /* 0x000e620000008800 */
[----:B--2---:R-:W-:Y:S01]  /*15f0*/  VIADD R14, R14, 0xffffffff ;  /* 0xffffffff0e0e7836 */ /* 0x004fe20000000000 */
[CC--:B------:R-:W-:Y:S01]  /*1600*/  LEA.HI R4, R0.reuse, R3.reuse, RZ, 0x2 ;  /* 0x0000000300047211 */ /* 0x0c0fe200078f10ff */
[----:B------:R-:W-:Y:S01]  /*1610*/  UMOV UR41, 0x400 ;  /* 0x0000040000297882 */ /* 0x000fe20000000000 */
[----:B------:R-:W-:Y:S01]  /*1620*/  LEA.HI R0, R0, R3, RZ, 0x5 ;  /* 0x0000000300007211 */ /* 0x000fe200078f28ff */
[----:B------:R-:W-:Y:S01]  /*1630*/  UISETP.LT.AND UP0, UPT, UR40, 0x1, UPT ;  /* 0x000000012800788c */ /* 0x000fe2000bf01270 */
[----:B------:R-:W-:Y:S01]  /*1640*/  R2UR UR42, R14 ;  /* 0x000000000e2a72ca */ /* 0x000fe200000e0000 */
[----:B------:R-:W-:Y:S01]  /*1650*/  ULDC UR6, c[0x0][0x284] ;  /* 0x0000a10000067ab9 */ /* 0x000fe20000000800 */
[--C-:B------:R-:W-:Y:S01]  /*1660*/  SHF.R.S32.HI R92, RZ, 0x2, R4.reuse ;  /* 0x00000002ff5c7819 */ /* 0x100fe20000011404 */
[----:B------:R-:W-:Y:S01]  /*1670*/  USEL UR43, UR40, 0x1, UP0 ;  /* 0x00000001282b7887 */ /* 0x000fe20008000000 */
[----:B------:R-:W-:Y:S01]  /*1680*/  SHF.R.S32.HI R5, RZ, 0x1f, R4 ;  /* 0x0000001fff057819 */ /* 0x000fe20000011404 */
[----:B------:R-:W-:Y:S01]  /*1690*/  USHF.L.U32 UR46, UR40, 0x1, URZ ;  /* 0x00000001282e7899 */ /* 0x000fe2000800063f */
[----:B------:R-:W-:Y:S01]  /*16a0*/  LOP3.LUT R4, R4, 0xfffffffc, RZ, 0xc0, !PT ;  /* 0xfffffffc04047812 */ /* 0x000fe200078ec0ff */
[----:B------:R-:W-:Y:S01]  /*16b0*/  UIADD3 UR43, -UR43, UR40, URZ ;  /* 0x000000282b2b7290 */ /* 0x000fe2000fffe13f */
[----:B------:R-:W-:-:S02]  /*16c0*/  LEA.HI R5, R5, R92, RZ, 0x3 ;  /* 0x0000005c05057211 */ /* 0x000fc400078f18ff */
[----:B------:R-:W-:Y:S01]  /*16d0*/  ISETP.NE.AND P0, PT, R14, RZ, PT ;  /* 0x000000ff0e00720c */ /* 0x000fe20003f05270 */
[----:B---3--:R-:W-:Y:S01]  /*16e0*/  IMAD.IADD R91, R3, 0x1, -R4 ;  /* 0x00000001035b7824 */ /* 0x008fe200078e0a04 */
[----:B------:R-:W-:Y:S01]  /*16f0*/  LOP3.LUT R5, R5, 0xfffffff8, RZ, 0xc0, !PT ;  /* 0xfffffff805057812 */ /* 0x000fe200078ec0ff */
[----:B------:R-:W-:Y:S01]  /*1700*/  USHF.L.U32 UR42, UR42, 0x3, URZ ;  /* 0x000000032a2a7899 */ /* 0x000fe2000800063f */
[----:B------:R-:W-:Y:S02]  /*1710*/  LOP3.LUT R102, R16, 0x1, RZ, 0xfc, !PT ;  /* 0x0000000110667812 */ /* 0x000fe400078efcff */
[----:B------:R-:W-:Y:S01]  /*1720*/  SEL R103, RZ, 0x1, P0 ;  /* 0x00000001ff677807 */ /* 0x000fe20000000000 */
[----:B------:R-:W-:Y:S01]  /*1730*/  IMAD.IADD R92, R92, 0x1, -R5 ;  /* 0x000000015c5c7824 */ /* 0x000fe200078e0a05 */
[----:B-1----:R-:W-:Y:S01]  /*1740*/  ULEA UR41, UR4, UR41, 0x18 ;  /* 0x0000002904297291 */ /* 0x002fe2000f8ec03f */
[----:B------:R-:W-:Y:S01]  /*1750*/  SHF.R.S32.HI R5, RZ, 0x5, R0 ;  /* 0x00000005ff057819 */ /* 0x000fe20000011400 */
[----:B------:R-:W-:-:S02]  /*1760*/  IMAD.U32 R95, RZ, RZ, UR42 ;  /* 0x0000002aff5f7e24 */ /* 0x000fc4000f8e00ff */
[----:B------:R-:W-:Y:S01]  /*1770*/  UIADD3 UR47, UR41, 0x130, URZ ;  /* 0x00000130292f7890 */ /* 0x000fe2000fffe03f */
[--C-:B------:R-:W-:Y:S01]  /*1780*/  SHF.R.S32.HI R93, RZ, 0x1f, R92.reuse ;  /* 0x0000001fff5d7819 */ /* 0x100fe2000001145c */
[----:B------:R-:W-:Y:S01]  /*1790*/  UIADD3 UR4, UR41, 0x200, URZ ;  /* 0x0000020029047890 */ /* 0x000fe2000fffe03f */
[--C-:B------:R-:W-:Y:S01]  /*17a0*/  IMAD R98, R5, -0x10, -R92.reuse ;  /* 0xfffffff005627824 */ /* 0x100fe200078e0a5c */
[----:B------:R-:W-:Y:S01]  /*17b0*/  UIADD3 UR5, UR41, 0x12200, URZ ;  /* 0x0001220029057890 */ /* 0x000fe2000fffe03f */
[----:B------:R-:W-:Y:S01]  /*17c0*/  LOP3.LUT R97, R95, 0x8, RZ, 0xc0, !PT ;  /* 0x000000085f617812 */ /* 0x000fe200078ec0ff */
[----:B------:R-:W-:Y:S01]  /*17d0*/  USHF.R.U32.HI UR4, URZ, 0x4, UR4 ;  /* 0x000000043f047899 */ /* 0x000fe20008011604 */
[----:B------:R-:W-:Y:S01]  /*17e0*/  IMAD.U32 R94, RZ, RZ, UR47 ;  /* 0x0000002fff5e7e24 */ /* 0x000fe2000f8e00ff */
[----:B------:R-:W-:Y:S01]  /*17f0*/  USHF.R.U32.HI UR5, URZ, 0x4, UR5 ;  /* 0x000000043f057899 */ /* 0x000fe20008011605 */
[----:B------:R-:W-:Y:S01]  /*1800*/  IMAD.WIDE R92, R5, 0x10, R92 ;  /* 0x00000010055c7825 */ /* 0x000fe200078e025c */
[----:B------:R-:W-:Y:S01]  /*1810*/  ULOP3.LUT UR4, UR4, 0x3fff, URZ, 0xc0, !UPT ;  /* 0x00003fff04047892 */ /* 0x000fe2000f8ec03f */
[----:B------:R-:W-:Y:S01]  /*1820*/  LOP3.LUT R95, R95, 0x8, RZ, 0xc, !PT ;  /* 0x000000085f5f7812 */ /* 0x000fe200078e0cff */
[----:B------:R-:W-:Y:S01]  /*1830*/  ULOP3.LUT UR5, UR5, 0x3fff, URZ, 0xc0, !UPT ;  /* 0x00003fff05057892 */ /* 0x000fe2000f8ec03f */
[----:B------:R-:W-:Y:S01]  /*1840*/  VIADD R96, R94, UR42 ;  /* 0x0000002a5e607c36 */ /* 0x000fe20008000000 */
[----:B------:R-:W-:Y:S01]  /*1850*/  LOP3.LUT R97, R97, 0x18, RZ, 0x3c, !PT ;  /* 0x0000001861617812 */ /* 0x000fe200078e3cff */
[----:B------:R-:W-:Y:S01]  /*1860*/  VIADD R98, R98, UR6 ;  /* 0x0000000662627c36 */ /* 0x000fe20008000000 */
[----:B------:R-:W-:-:S02]  /*1870*/  ULOP3.LUT UR44, UR4, 0x10000, URZ, 0xfc, !UPT ;  /* 0x00010000042c7892 */ /* 0x000fc4000f8efc3f */
[----:B------:R-:W-:-:S12]  /*1880*/  ULOP3.LUT UR45, UR5, 0x10000, URZ, 0xfc, !UPT ;  /* 0x00010000052d7892 */ /* 0x000fd8000f8efc3f */
.L_x_167:
[----:B------:R-:W-:Y:S01]  /*1890*/  SHF.L.U32 R3, R103, 0x1f, RZ ;  /* 0x0000001f67037819 */ /* 0x000fe200000006ff */
[----:B------:R-:W-:Y:S02]  /*18a0*/  ULDC UR4, c[0x0][0x28c] ;  /* 0x0000a30000047ab9 */ /* 0x000fe40000000800 */
[----:B------:R-:W-:Y:S01]  /*18b0*/  ISETP.LT.AND P1, PT, RZ, UR4, PT ;  /* 0x00000004ff007c0c */ /* 0x000fe2000bf21270 */
[----:B------:R-:W1:Y:S02]  /*18c0*/  SYNCS.PHASECHK.TRANS64.TRYWAIT P0, [R94+UR42], R3 ;  /* 0x000000035e0075a7 */ /* 0x000e64000800016a */
[----:B-1-3--:R-:W-:Y:S10]  /*18d0*/  @!P0 BRA `(.L_x_20) ;  /* 0x0000006800388947 */ /* 0x00aff40003800000 */
.L_x_203:
[----:B------:R-:W-:Y:S05]  /*18e0*/  @P1 BRA `(.L_x_21) ;  /* 0x0000000000401947 */ /* 0x000fea0003800000 */
[----:B------:R-:W-:Y:S01]  /*18f0*/  MOV R0, 0x0 ;  /* 0x0000000000007802 */ /* 0x000fe20000000f00 */
[----:B------:R-:W-:Y:S01]  /*1900*/  ULDC.64 UR4, c[0x4][0x68] ;  /* 0x01001a0000047ab9 */ /* 0x000fe20000000a00 */
[----:B------:R-:W-:Y:S01]  /*1910*/  ULDC.64 UR6, c[0x4][0x8] ;  /* 0x0100020000067ab9 */ /* 0x000fe20000000a00 */
[----:B------:R-:W-:Y:S01]  /*1920*/  IMAD.U32 R4, RZ, RZ, UR4 ;  /* 0x00000004ff047e24 */ /* 0x000fe2000f8e00ff */
[----:B------:R2:W3:Y:S01]  /*1930*/  LDC.64 R14, c[0x4][R0] ;  /* 0x01000000000e7b82 */ /* 0x0004e20000000a00 */
[----:B------:R-:W-:Y:S01]  /*1940*/  IMAD.U32 R5, RZ, RZ, UR5 ;  /* 0x00000005ff057e24 */ /* 0x000fe2000f8e00ff */
[----:B------:R-:W-:Y:S01]  /*1950*/  ULDC.64 UR4, c[0x4][0x70] ;  /* 0x01001c0000047ab9 */ /* 0x000fe20000000a00 */
[----:B------:R-:W-:Y:S02]  /*1960*/  IMAD.U32 R10, RZ, RZ, UR6 ;  /* 0x00000006ff0a7e24 */ /* 0x000fe4000f8e00ff */
[----:B------:R-:W-:Y:S02]  /*1970*/  IMAD.U32 R6, RZ, RZ, UR4 ;  /* 0x00000004ff067e24 */ /* 0x000fe4000f8e00ff */
[----:B------:R-:W-:-:S02]  /*1980*/  IMAD.U32 R7, RZ, RZ, UR5 ;  /* 0x00000005ff077e24 */ /* 0x000fc4000f8e00ff */
[----:B------:R-:W-:Y:S02]  /*1990*/  IMAD.U32 R11, RZ, RZ, UR7 ;  /* 0x00000007ff0b7e24 */ /* 0x000fe4000f8e00ff */
[----:B------:R-:W-:Y:S02]  /*19a0*/  IMAD.MOV.U32 R8, RZ, RZ, 0x1e1 ;  /* 0x000001e1ff087424 */ /* 0x000fe400078e00ff */
[----:B0-----:R-:W-:Y:S02]  /*19b0*/  IMAD.MOV.U32 R12, RZ, RZ, 0x1 ;  /* 0x00000001ff0c7424 */ /* 0x001fe400078e00ff */
[----:B--2---:R-:W-:-:S07]  /*19c0*/  IMAD.MOV.U32 R13, RZ, RZ, RZ ;  /* 0x000000ffff0d7224 */ /* 0x004fce00078e00ff */
[----:B------:R-:W-:-:S07]  /*19d0*/  LEPC R20, `(.L_x_21) ;  /* 0x000000001014794e */ /* 0x000fce0000000000 */
[----:B-1-3-5:R-:W-:Y:S05]  /*19e0*/  CALL.ABS.NOINC R14 ;  /* 0x000000000e007343 */ /* 0x02afea0003c00000 */
.L_x_21:
[----:B------:R-:W-:-:S13]  /*19f0*/  ISETP.NE.AND P0, PT, R102, 0x3, PT ;  /* 0x000000036600780c */ /* 0x000fda0003f05270 */
[----:B------:R-:W-:Y:S05]  /*1a00*/  @!P0 BRA `(.L_x_22) ;  /* 0x0000000000048947 */ /* 0x000fea0003800000 */
[----:B------:R-:W-:Y:S01]  /*1a10*/  BPT.TRAP 0x1 ;  /* 0x000000040000795c */ /* 0x000fe20000300000 */
.L_x_22:
[----:B-1----:R-:W-:Y:S02]  /*1a20*/  IMAD.U32 R3, RZ, RZ, UR38 ;  /* 0x00000026ff037e24 */ /* 0x002fe4000f8e00ff */
[----:B------:R-:W-:-:S03]  /*1a30*/  IMAD.U32 R0, RZ, RZ, UR39 ;  /* 0x00000027ff007e24 */ /* 0x000fc6000f8e00ff */
[----:B------:R-:W-:Y:S02]  /*1a40*/  LEA R3, R3, UR41, 0x3 ;  /* 0x0000002903037c11 */ /* 0x000fe4000f8e18ff */
[----:B------:R-:W-:-:S04]  /*1a50*/  SHF.L.U32 R0, R0, 0x1f, RZ ;  /* 0x0000001f00007819 */ /* 0x000fc800000006ff */
[----:B------:R1:W2:Y:S01]  /*1a60*/  SYNCS.PHASECHK.TRANS64.TRYWAIT P1, [R3+URZ], R0 ;  /* 0x00000000030075a7 */ /* 0x0002a2000802017f */
[----:B------:R-:W-:Y:S05]  /*1a70*/  @!P0 BRA `(.L_x_23) ;  /* 0x0000000000048947 */ /* 0x000fea0003800000 */
[----:B------:R-:W-:Y:S01]  /*1a80*/  BPT.TRAP 0x1 ;  /* 0x000000040000795c */ /* 0x000fe20000300000 */
.L_x_23:
[----:B--2---:R-:W-:Y:S05]  /*1a90*/  @P1 BRA `(.L_x_24) ;  /* 0x0000000000081947 */ /* 0x004fea0003800000 */
[----:B------:R-:W2:Y:S02]  /*1aa0*/  SYNCS.PHASECHK.TRANS64.TRYWAIT P1, [R3+URZ], R0 ;  /* 0x00000000030075a7 */ /* 0x000ea4000802017f */
[----:B--2---:R-:W-:Y:S05]  /*1ab0*/  @!P1 BRA `(.L_x_25) ;  /* 0x0000006400d49947 */ /* 0x004fea0003800000 */
.L_x_24:
[----:B------:R-:W-:Y:S05]  /*1ac0*/  WARPSYNC.ALL ;  /* 0x0000000000007948 */ /* 0x000fea0003800000 */
[----:B------:R-:W-:Y:S01]  /*1ad0*/  ULEA UR4, UR38, UR44, 0x8 ;  /* 0x0000002c26047291 */ /* 0x000fe2000f8e403f */
[----:B------:R-:W-:Y:S01]  /*1ae0*/  WARPGROUP.ARRIVE ;  /* 0x00000000000079c5 */ /* 0x000fe20000000000 */
[----:B------:R-:W-:Y:S01]  /*1af0*/  ULEA UR6, UR38, UR45, 0x9 ;  /* 0x0000002d26067291 */ /* 0x000fe2000f8e483f */
[----:B-12---:R-:W-:Y:S01]  /*1b00*/  IMAD.U32 R0, RZ, RZ, UR43 ;  /* 0x0000002bff007e24 */ /* 0x006fe2000f8e00ff */
[----:B------:R-:W-:Y:S01]  /*1b10*/  UMOV UR5, 0x80000020 ;  /* 0x8000002000057882 */ /* 0x000fe20000000000 */
[----:B------:R-:W-:-:S03]  /*1b20*/  UMOV UR7, 0x80000020 ;  /* 0x8000002000077882 */ /* 0x000fc60000000000 */
[----:B------:R-:W-:-:S03]  /*1b30*/  ISETP.GE.AND P1, PT, R0, 0x1, PT ;  /* 0x000000010000780c */ /* 0x000fc60003f26270 */
[----:B------:R-:W-:Y:S01]  /*1b40*/  HGMMA.64x128x16.F32.BF16 R24, gdesc[UR4], RZ, !UPT, gsb0 ;  /* 0x01e00000041879f0 */ /* 0x000fe2000c0018ff */
[----:B------:R-:W-:Y:S02]  /*1b50*/  UIADD3 UR4, UR4, 0x2, URZ ;  /* 0x0000000204047890 */ /* 0x000fe4000fffe03f */
[----:B------:R-:W-:Y:S01]  /*1b60*/  UIADD3 UR6, UR6, 0x2, URZ ;  /* 0x0000000206067890 */ /* 0x000fe2000fffe03f */
[----:B------:R-:W-:Y:S01]  /*1b70*/  UMOV UR5, 0x80000020 ;  /* 0x8000002000057882 */ /* 0x000fe20000000000 */
[----:B------:R-:W-:Y:S01]  /*1b80*/  UMOV UR7, 0x80000020 ;  /* 0x8000002000077882 */ /* 0x000fe20000000000 */
[----:B------:R-:W-:Y:S02]  /*1b90*/  WARPGROUP.DEPBAR.LE gsb0, 0x0 ;  /* 0x00008000000079c5 */ /* 0x000fe40000010000 */
[----:B------:R-:W-:-:S06]  /*1ba0*/  WARPGROUP.ARRIVE ;  /* 0x00000000000079c5 */ /* 0x000fcc0000000000 */
[----:B------:R-:W-:Y:S03]  /*1bb0*/  HGMMA.64x128x16.F32.BF16 R24, gdesc[UR4], R24, gsb0 ;  /* 0x01e00000041879f0 */ /* 0x000fe60008001818 */
[----:B------:R-:W-:Y:S02]  /*1bc0*/  WARPGROUP.DEPBAR.LE gsb0, 0x0 ;  /* 0x00008000000079c5 */ /* 0x000fe40000010000 */
[----:B------:R-:W-:Y:S05]  /*1bd0*/  @!P1 BRA `(.L_x_26) ;  /* 0x0000000000d49947 */ /* 0x000fea0003800000 */
[----:B------:R-:W-:Y:S01]  /*1be0*/  UIADD3 UR4, UR38, 0x1, URZ ;  /* 0x0000000126047890 */ /* 0x000fe2000fffe03f */
[----:B------:R-:W-:Y:S02]  /*1bf0*/  IMAD.U32 R0, RZ, RZ, UR43 ;  /* 0x0000002bff007e24 */ /* 0x000fe4000f8e00ff */
[----:B------:R-:W-:Y:S01]  /*1c00*/  IMAD.U32 R3, RZ, RZ, UR38 ;  /* 0x00000026ff037e24 */ /* 0x000fe2000f8e00ff */
[----:B------:R-:W-:-:S04]  /*1c10*/  UISETP.NE.AND UP0, UPT, UR4, 0x12, UPT ;  /* 0x000000120400788c */ /* 0x000fc8000bf05270 */
[----:B------:R-:W-:Y:S02]  /*1c20*/  USEL UR5, URZ, 0x1, UP0 ;  /* 0x000000013f057887 */ /* 0x000fe40008000000 */
[----:B------:R-:W-:Y:S02]  /*1c30*/  USEL UR8, UR4, URZ, UP0 ;  /* 0x0000003f04087287 */ /* 0x000fe40008000000 */
[----:B------:R-:W-:-:S06]  /*1c40*/  ULOP3.LUT UR5, UR39, UR5, URZ, 0x3c, !UPT ;  /* 0x0000000527057292 */ /* 0x000fcc000f8e3c3f */
[----:B------:R-:W-:-:S07]  /*1c50*/  IMAD.U32 R6, RZ, RZ, UR5 ;  /* 0x00000005ff067e24 */ /* 0x000fce000f8e00ff */
.L_x_33:
[----:B------:R-:W-:Y:S05]  /*1c60*/  @!P0 BRA `(.L_x_27) ;  /* 0x0000000000048947 */ /* 0x000fea0003800000 */
[----:B------:R-:W-:Y:S01]  /*1c70*/  BPT.TRAP 0x1 ;  /* 0x000000040000795c */ /* 0x000fe20000300000 */
.L_x_27:
[----:B------:R-:W-:Y:S01]  /*1c80*/  ULEA UR4, UR8, UR41, 0x3 ;  /* 0x0000002908047291 */ /* 0x000fe2000f8e183f */
[----:B------:R-:W-:-:S08]  /*1c90*/  SHF.L.U32 R4, R6, 0x1f, RZ ;  /* 0x0000001f06047819 */ /* 0x000fd000000006ff */
[----:B------:R1:W2:Y:S01]  /*1ca0*/  SYNCS.PHASECHK.TRANS64.TRYWAIT P1, [UR4], R4 ;  /* 0x00000004ff0075a7 */ /* 0x0002a20008020144 */
[----:B------:R-:W-:Y:S05]  /*1cb0*/  @!P0 BRA `(.L_x_28) ;  /* 0x0000000000048947 */ /* 0x000fea0003800000 */
[----:B------:R-:W-:Y:S01]  /*1cc0*/  BPT.TRAP 0x1 ;  /* 0x000000040000795c */ /* 0x000fe20000300000 */
.L_x_28:
[----:B--2---:R-:W-:Y:S05]  /*1cd0*/  @P1 BRA `(.L_x_29) ;  /* 0x0000000000081947 */ /* 0x004fea0003800000 */
[----:B------:R-:W2:Y:S02]  /*1ce0*/  SYNCS.PHASECHK.TRANS64.TRYWAIT P1, [UR4], R4 ;  /* 0x00000004ff0075a7 */ /* 0x000ea40008020144 */
[----:B--2---:R-:W-:Y:S05]  /*1cf0*/  @!P1 BRA `(.L_x_30) ;  /* 0x0000006400589947 */ /* 0x004fea0003800000 */
.L_x_29:
[----:B------:R-:W-:Y:S01]  /*1d00*/  ULEA UR4, UR8, UR44, 0x8 ;  /* 0x0000002c08047291 */ /* 0x000fe2000f8e403f */
[----:B------:R-:W-:Y:S01]  /*1d10*/  WARPGROUP.ARRIVE ;  /* 0x00000000000079c5 */ /* 0x000fe20000000000 */
[----:B------:R-:W-:Y:S01]  /*1d20*/  ULEA UR6, UR8, UR45, 0x9 ;  /* 0x0000002d08067291 */ /* 0x000fe2000f8e483f */
[----:B------:R-:W-:Y:S01]  /*1d30*/  UMOV UR5, 0x80000020 ;  /* 0x8000002000057882 */ /* 0x000fe20000000000 */
[----:B------:R-:W-:-:S07]  /*1d40*/  UMOV UR7, 0x80000020 ;  /* 0x8000002000077882 */ /* 0x000fce0000000000 */
[----:B------:R-:W-:Y:S01]  /*1d50*/  HGMMA.64x128x16.F32.BF16 R24, gdesc[UR4], R24, gsb0 ;  /* 0x01e00000041879f0 */ /* 0x000fe20008001818 */
        /* <DEDUP_REMOVED lines=9> */
[----:B------:R-:W-:Y:S01]  /*1df0*/  BPT.TRAP 0x1 ;  /* 0x000000040000795c */ /* 0x000fe20000300000 */
.L_x_31:
[----:B------:R-:W-:-:S13]  /*1e00*/  ISETP.NE.AND P1, PT, R99, RZ, PT ;  /* 0x000000ff6300720c */ /* 0x000fda0003f25270 */
[----:B-12---:R-:W-:-:S05]  /*1e10*/  @P1 LEA R4, R3, UR41, 0x3 ;  /* 0x0000002903041c11 */ /* 0x006fca000f8e18ff */
[----:B------:R-:W-:-:S05]  /*1e20*/  @P1 VIADD R5, R4, 0x90 ;  /* 0x0000009004051836 */ /* 0x000fca0000000000 */
[----:B------:R-:W-:-:S04]  /*1e30*/  @P1 PRMT R5, R88, 0x654, R5 ;  /* 0x0000065458051816 */ /* 0x000fc80000000005 */
[----:B------:R1:W-:Y:S01]  /*1e40*/  @P1 SYNCS.ARRIVE.TRANS64.RED.A1T0 RZ, [R5+URZ], RZ ;  /* 0x000000ff05ff19a7 */ /* 0x0003e2000810043f */
[----:B------:R-:W-:-:S13]  /*1e50*/  ISETP.GT.U32.AND P1, PT, R16, 0x1, PT ;  /* 0x000000011000780c */ /* 0x000fda0003f24070 */
[----:B-1----:R-:W-:Y:S05]  /*1e60*/  @P1 BRA `(.L_x_32) ;  /* 0x0000000000041947 */ /* 0x002fea0003800000 */
[----:B------:R-:W-:Y:S01]  /*1e70*/  BPT.TRAP 0x1 ;  /* 0x000000040000795c */ /* 0x000fe20000300000 */
.L_x_32:
[----:B------:R-:W-:Y:S01]  /*1e80*/  UIADD3 UR8, UR8, 0x1, URZ ;  /* 0x0000000108087890 */ /* 0x000fe2000fffe03f */
[C---:B------:R-:W-:Y:S01]  /*1e90*/  ISETP.GT.AND P2, PT, R0.reuse, 0x1, PT ;  /* 0x000000010000780c */ /* 0x040fe20003f44270 */
[----:B------:R-:W-:Y:S02]  /*1ea0*/  VIADD R3, R3, 0x1 ;  /* 0x0000000103037836 */ /* 0x000fe40000000000 */
[----:B------:R-:W-:Y:S01]  /*1eb0*/  UISETP.NE.AND UP0, UPT, UR8, 0x12, UPT ;  /* 0x000000120800788c */ /* 0x000fe2000bf05270 */
[----:B------:R-:W-:Y:S02]  /*1ec0*/  VIADD R0, R0, 0xffffffff ;  /* 0xffffffff00007836 */ /* 0x000fe40000000000 */
[C---:B------:R-:W-:Y:S01]  /*1ed0*/  ISETP.NE.AND P1, PT, R3.reuse, 0x12, PT ;  /* 0x000000120300780c */ /* 0x040fe20003f25270 */
[----:B------:R-:W-:Y:S02]  /*1ee0*/  USEL UR4, URZ, 0x1, UP0 ;  /* 0x000000013f047887 */ /* 0x000fe40008000000 */
[----:B------:R-:W-:Y:S01]  /*1ef0*/  USEL UR8, UR8, URZ, UP0 ;  /* 0x0000003f08087287 */ /* 0x000fe20008000000 */
[----:B------:R-:W-:-:S03]  /*1f00*/  SEL R3, R3, RZ, P1 ;  /* 0x000000ff03037207 */ /* 0x000fc60000800000 */
[----:B------:R-:W-:Y:S01]  /*1f10*/  LOP3.LUT R6, R6, UR4, RZ, 0x3c, !PT ;  /* 0x0000000406067c12 */ /* 0x000fe2000f8e3cff */
[----:B------:R-:W-:Y:S07]  /*1f20*/  @P2 BRA `(.L_x_33) ;  /* 0xfffffffc004c2947 */ /* 0x000fee000383ffff */
.L_x_26:
[----:B------:R-:W1:Y:S01]  /*1f30*/  LDC R0, c[0x0][0x28c] ;  /* 0x0000a300ff007b82 */ /* 0x000e620000000800 */
[----:B------:R2:W-:Y:S01]  /*1f40*/  SYNCS.ARRIVE.TRANS64.A1T0 RZ, [R95+UR47], RZ ;  /* 0x000000ff5fff79a7 */ /* 0x0005e2000810002f */
[----:B-1----:R-:W-:-:S13]  /*1f50*/  ISETP.GE.AND P1, PT, R0, 0x1, PT ;  /* 0x000000010000780c */ /* 0x002fda0003f26270 */
[----:B--2---:R-:W-:Y:S05]  /*1f60*/  @!P1 BRA `(.L_x_34) ;  /* 0x0000000000449947 */ /* 0x004fea0003800000 */
[----:B------:R-:W-:Y:S05]  /*1f70*/  @!P0 BRA `(.L_x_35) ;  /* 0x0000000000048947 */ /* 0x000fea0003800000 */
[----:B------:R-:W-:Y:S01]  /*1f80*/  BPT.TRAP 0x1 ;  /* 0x000000040000795c */ /* 0x000fe20000300000 */
.L_x_35:
[----:B------:R-:W-:-:S13]  /*1f90*/  ISETP.NE.AND P0, PT, R99, RZ, PT ;  /* 0x000000ff6300720c */ /* 0x000fda0003f05270 */
[----:B------:R-:W-:-:S05]  /*1fa0*/  VOTEU.ANY UP0, P0 ;  /* 0x00000000003f7886 */ /* 0x000fca0000000100 */
[----:B------:R-:W-:-:S06]  /*1fb0*/  @UP0 UIADD3 UR4, UR43, UR38, URZ ;  /* 0x000000262b040290 */ /* 0x000fcc000fffe03f */
[----:B------:R-:W-:Y:S02]  /*1fc0*/  IMAD.U32 R4, RZ, RZ, UR4 ;  /* 0x00000004ff047e24 */ /* 0x000fe4000f8e00ff */
[----:B------:R-:W-:Y:S02]  /*1fd0*/  IMAD.U32 R3, RZ, RZ, UR4 ;  /* 0x00000004ff037e24 */ /* 0x000fe4000f8e00ff */
[----:B------:R-:W-:-:S05]  /*1fe0*/  @P0 IMAD.WIDE.U32 R4, R4, 0x38e38e39, RZ ;  /* 0x38e38e3904040825 */ /* 0x000fca00078e00ff */
[----:B------:R-:W-:-:S05]  /*1ff0*/  @P0 SHF.R.U32.HI R0, RZ, 0x2, R5 ;  /* 0x00000002ff000819 */ /* 0x000fca0000011605 */
[----:B------:R-:W-:-:S05]  /*2000*/  @P0 IMAD R0, R0, -0x12, R3 ;  /* 0xffffffee00000824 */ /* 0x000fca00078e0203 */
[----:B------:R-:W-:-:S05]  /*2010*/  @P0 LEA R0, R0, UR41, 0x3 ;  /* 0x0000002900000c11 */ /* 0x000fca000f8e18ff */
[----:B------:R-:W-:-:S05]  /*2020*/  @P0 VIADD R3, R0, 0x90 ;  /* 0x0000009000030836 */ /* 0x000fca0000000000 */
[----:B------:R-:W-:-:S04]  /*2030*/  @P0 PRMT R3, R88, 0x654, R3 ;  /* 0x0000065458030816 */ /* 0x000fc80000000003 */
[----:B------:R1:W-:Y:S01]  /*2040*/  @P0 SYNCS.ARRIVE.TRANS64.RED.A1T0 RZ, [R3+URZ], RZ ;  /* 0x000000ff03ff09a7 */ /* 0x0003e2000810043f */
[----:B------:R-:W-:-:S13]  /*2050*/  ISETP.GT.U32.AND P0, PT, R16, 0x1, PT ;  /* 0x000000011000780c */ /* 0x000fda0003f04070 */
[----:B-1----:R-:W-:Y:S05]  /*2060*/  @P0 BRA `(.L_x_34) ;  /* 0x0000000000040947 */ /* 0x002fea0003800000 */
[----:B------:R-:W-:Y:S01]  /*2070*/  BPT.TRAP 0x1 ;  /* 0x000000040000795c */ /* 0x000fe20000300000 */
.L_x_34:
[----:B------:R-:W-:Y:S01]  /*2080*/  SHF.L.U32 R3, R103, 0x1f, RZ ;  /* 0x0000001f67037819 */ /* 0x000fe200000006ff */
[----:B------:R-:W-:Y:S01]  /*2090*/  UIADD3 UR38, UR46, UR38, URZ ;  /* 0x000000262e267290 */ /* 0x000fe2000fffe03f */
[----:B------:R-:W1:Y:S01]  /*20a0*/  LDC R0, c[0x0][0x288] ;  /* 0x0000a200ff007b82 */ /* 0x000e620000000800 */
[----:B------:R-:W-:Y:S01]  /*20b0*/  UISETP.GE.U32.AND UP1, UPT, UR46, 0x12, UPT ;  /* 0x000000122e00788c */ /* 0x000fe2000bf26070 */
[----:B------:R-:W-:Y:S01]  /*20c0*/  IMAD.SHL.U32 R10, R91, 0x2, RZ ;  /* 0x000000025b0a7824 */ /* 0x000fe200078e00ff */
[----:B------:R-:W-:Y:S02]  /*20d0*/  UISETP.GT.U32.AND UP0, UPT, UR38, 0x11, UPT ;  /* 0x000000112600788c */ /* 0x000fe4000bf04070 */
[----:B------:R-:W-:Y:S02]  /*20e0*/  UIMAD.WIDE.U32 UR4, UR38, 0x38e38e39, URZ ;  /* 0x38e38e39260478a5 */ /* 0x000fe4000f8e003f */
[----:B------:R-:W-:Y:S01]  /*20f0*/  UISETP.LT.U32.AND UP0, UPT, UR46, 0x12, UP0 ;  /* 0x000000122e00788c */ /* 0x000fe20008701070 */
[----:B------:R-:W2:Y:S01]  /*2100*/  SYNCS.PHASECHK.TRANS64.TRYWAIT P0, [R94+UR42+0x10], R3 ;  /* 0x000010035e0075a7 */ /* 0x000ea2000800016a */
[----:B------:R-:W-:Y:S01]  /*2110*/  USHF.R.U32.HI UR4, URZ, 0x2, UR5 ;  /* 0x000000023f047899 */ /* 0x000fe20008011605 */
[----:B------:R-:W-:Y:S01]  /*2120*/  SHF.R.S32.HI R11, RZ, 0x1f, R10 ;  /* 0x0000001fff0b7819 */ /* 0x000fe2000001140a */
[----:B------:R-:W-:-:S02]  /*2130*/  USEL UR6, URZ, 0x1, !UP0 ;  /* 0x000000013f067887 */ /* 0x000fc4000c000000 */
[----:B------:R-:W-:Y:S02]  /*2140*/  UIMAD UR38, UR4, -0x12, UR38 ;  /* 0xffffffee042678a4 */ /* 0x000fe4000f8e0226 */
[----:B------:R-:W-:-:S04]  /*2150*/  ULOP3.LUT UR39, UR39, UR6, URZ, 0x3c, !UPT ;  /* 0x0000000627277292 */ /* 0x000fc8000f8e3c3f */
[----:B------:R-:W-:Y:S01]  /*2160*/  @UP1 ULOP3.LUT UR39, UR39, 0x1, UR4, 0x78, !UPT ;  /* 0x0000000127271892 */ /* 0x000fe2000f8e7804 */
[----:B-12---:R-:W-:Y:S11]  /*2170*/  @!P0 BRA `(.L_x_36) ;  /* 0x0000006000508947 */ /* 0x006ff60003800000 */
.L_x_204:
[----:B------:R-:W-:Y:S01]  /*2180*/  IMAD.SHL.U32 R9, R19, 0x40, RZ ;  /* 0x0000004013097824 */ /* 0x000fe200078e00ff */
[----:B------:R-:W-:Y:S01]  /*2190*/  ULDC UR6, c[0x0][0x284] ;  /* 0x0000a10000067ab9 */ /* 0x000fe20000000800 */
[----:B------:R-:W-:Y:S01]  /*21a0*/  IMAD.SHL.U32 R20, R22, 0x80, RZ ;  /* 0x0000008016147824 */ /* 0x000fe200078e00ff */
[----:B0-----:R-:W-:Y:S01]  /*21b0*/  SHF.R.S32.HI R13, RZ, 0x1f, R2 ;  /* 0x0000001fff0d7819 */ /* 0x001fe20000011402 */
[----:B------:R-:W-:Y:S01]  /*21c0*/  ULDC.64 UR4, c[0x0][0x5d0] ;  /* 0x0001740000047ab9 */ /* 0x000fe20000000a00 */
[----:B------:R-:W-:Y:S01]  /*21d0*/  ISETP.GE.AND P0, PT, R9, UR6, PT ;  /* 0x0000000609007c0c */ /* 0x000fe2000bf06270 */
[----:B------:R-:W-:Y:S01]  /*21e0*/  IMAD.WIDE.U32 R4, R2, UR4, R10 ;  /* 0x0000000402047c25 */ /* 0x000fe2000f8e000a */
[----:B------:R-:W-:Y:S02]  /*21f0*/  SHF.R.S32.HI R21, RZ, 0x1f, R20 ;  /* 0x0000001fff157819 */ /* 0x000fe40000011414 */
[C---:B------:R-:W-:Y:S01]  /*2200*/  ISETP.GE.OR P0, PT, R20.reuse, R0, P0 ;  /* 0x000000001400720c */ /* 0x040fe20000706670 */
[----:B-1----:R-:W-:Y:S01]  /*2210*/  IMAD R3, R13, UR4, RZ ;  /* 0x000000040d037c24 */ /* 0x002fe2000f8e02ff */
[----:B------:R-:W-:-:S03]  /*2220*/  IADD3 R4, P1, R20, R4, RZ ;  /* 0x0000000414047210 */ /* 0x000fc60007f3e0ff */
[----:B------:R-:W-:-:S05]  /*2230*/  IMAD R3, R2, UR5, R3 ;  /* 0x0000000502037c24 */ /* 0x000fca000f8e0203 */
[----:B------:R-:W-:-:S03]  /*2240*/  IADD3.X R5, R21, R5, R3, P1, !PT ;  /* 0x0000000515057210 */ /* 0x000fc60000ffe403 */
[----:B------:R-:W-:Y:S05]  /*2250*/  @P0 BRA `(.L_x_37) ;  /* 0x00000040001c0947 */ /* 0x000fea0003800000 */
[----:B------:R-:W0:Y:S01]  /*2260*/  LDC.64 R6, c[0x0][0x5c8] ;  /* 0x00017200ff067b82 */ /* 0x000e220000000a00 */
[----:B-----5:R-:W-:Y:S01]  /*2270*/  FSETP.NEU.AND P1, PT, R90, RZ, PT ;  /* 0x000000ff5a00720b */ /* 0x020fe20003f2d000 */
[----:B------:R-:W-:Y:S01]  /*2280*/  IMAD R3, R91, -0x2, R0 ;  /* 0xfffffffe5b037824 */ /* 0x000fe200078e0200 */
[----:B------:R-:W-:Y:S01]  /*2290*/  BSSY B0, `(.L_x_37) ;  /* 0x0000403000007945 */ /* 0x000fe20003800000 */
[----:B------:R-:W-:-:S04]  /*22a0*/  IMAD.WIDE R104, R19, 0x40, R92 ;  /* 0x0000004013687825 */ /* 0x000fc800078e025c */
[----:B------:R-:W-:Y:S02]  /*22b0*/  IMAD.IADD R3, R3, 0x1, -R20 ;  /* 0x0000000103037824 */ /* 0x000fe400078e0a14 */
[----:B------:R-:W-:-:S03]  /*22c0*/  IMAD.IADD R0, R98, 0x1, -R9 ;  /* 0x0000000162007824 */ /* 0x000fc600078e0a09 */
[----:B------:R-:W-:-:S04]  /*22d0*/  ISETP.GT.AND P0, PT, R3, RZ, PT ;  /* 0x000000ff0300720c */ /* 0x000fc80003f04270 */
[----:B------:R-:W-:Y:S01]  /*22e0*/  ISETP.GT.AND P3, PT, R0, RZ, P0 ;  /* 0x000000ff0000720c */ /* 0x000fe20000764270 */
[-C--:B0-----:R-:W-:Y:S02]  /*22f0*/  IMAD R8, R105, R6.reuse, RZ ;  /* 0x0000000669087224 */ /* 0x081fe400078e02ff */
[----:B------:R-:W-:-:S04]  /*2300*/  IMAD.WIDE.U32 R106, R104, R6, R4 ;  /* 0x00000006686a7225 */ /* 0x000fc800078e0004 */
[----:B------:R-:W-:-:S04]  /*2310*/  IMAD R5, R104, R7, R8 ;  /* 0x0000000768057224 */ /* 0x000fc800078e0208 */
[----:B------:R-:W-:Y:S01]  /*2320*/  IMAD.IADD R115, R107, 0x1, R5 ;  /* 0x000000016b737824 */ /* 0x000fe200078e0205 */
[----:B------:R-:W-:Y:S06]  /*2330*/  @!P1 BRA `(.L_x_38) ;  /* 0x0000002c00289947 */ /* 0x000fec0003800000 */
[----:B------:R-:W0:Y:S01]  /*2340*/  LDC.64 R108, c[0x0][0x5b8] ;  /* 0x00016e00ff6c7b82 */ /* 0x000e220000000a00 */
[----:B------:R-:W-:-:S07]  /*2350*/  ULDC.64 UR4, c[0x0][0x5c0] ;  /* 0x0001700000047ab9 */ /* 0x000fce0000000a00 */
[----:B------:R-:W1:Y:S08]  /*2360*/  LDC.64 R110, c[0x0][0x5b0] ;  /* 0x00016c00ff6e7b82 */ /* 0x000e700000000a00 */
[----:B------:R-:W2:Y:S01]  /*2370*/  LDC.64 R112, c[0x0][0x5a8] ;  /* 0x00016a00ff707b82 */ /* 0x000ea20000000a00 */
[-C--:B0-----:R-:W-:Y:S02]  /*2380*/  IMAD R8, R13, R108.reuse, RZ ;  /* 0x0000006c0d087224 */ /* 0x081fe400078e02ff */
[----:B------:R-:W-:-:S04]  /*2390*/  IMAD.WIDE.U32 R4, R2, R108, R10 ;  /* 0x0000006c02047225 */ /* 0x000fc800078e000a */
[----:B------:R-:W-:Y:S01]  /*23a0*/  IMAD R107, R2, R109, R8 ;  /* 0x0000006d026b7224 */ /* 0x000fe200078e0208 */
[----:B------:R-:W-:Y:S01]  /*23b0*/  IADD3 R12, P1, R20, R4, RZ ;  /* 0x00000004140c7210 */ /* 0x000fe20007f3e0ff */
[----:B-1----:R-:W-:-:S03]  /*23c0*/  IMAD R4, R105, R110, RZ ;  /* 0x0000006e69047224 */ /* 0x002fc600078e02ff */
[----:B------:R-:W-:Y:S01]  /*23d0*/  IADD3.X R13, R21, R5, R107, P1, !PT ;  /* 0x00000005150d7210 */ /* 0x000fe20000ffe46b */
[C---:B------:R-:W-:Y:S02]  /*23e0*/  IMAD R109, R104.reuse, R111, R4 ;  /* 0x0000006f686d7224 */ /* 0x040fe400078e0204 */
[----:B------:R-:W-:-:S04]  /*23f0*/  IMAD.WIDE.U32 R4, R104, R110, R12 ;  /* 0x0000006e68047225 */ /* 0x000fc800078e000c */
[----:B------:R-:W-:Y:S01]  /*2400*/  IMAD.IADD R5, R5, 0x1, R109 ;  /* 0x0000000105057824 */ /* 0x000fe200078e026d */
[----:B--2---:R-:W-:-:S04]  /*2410*/  LEA R14, P1, R4, R112, 0x1 ;  /* 0x00000070040e7211 */ /* 0x004fc800078208ff */
[----:B------:R-:W-:-:S05]  /*2420*/  LEA.HI.X R15, R4, R113, R5, 0x1, P1 ;  /* 0x00000071040f7211 */ /* 0x000fca00008f0c05 */
[----:B------:R0:W2:Y:S01]  /*2430*/  @P3 LDG.E.LTC128B.U16 R19, desc[UR36][R14.64] ;  /* 0x000000240e133981 */ /* 0x0000a2000c1e1520 */
[----:B------:R-:W-:Y:S01]  /*2440*/  IMAD.WIDE.U32 R4, R104, R110, R20 ;  /* 0x0000006e68047225 */ /* 0x000fe200078e0014 */
[----:B------:R-:W-:Y:S02]  /*2450*/  BSSY B1, `(.L_x_39) ;  /* 0x0000014000017945 */ /* 0x000fe40003800000 */
[----:B------:R-:W-:-:S04]  /*2460*/  IADD3 R100, P1, R10, R4, RZ ;  /* 0x000000040a647210 */ /* 0x000fc80007f3e0ff */
[----:B------:R-:W-:Y:S01]  /*2470*/  IADD3.X R101, R11, R109, R5, P1, !PT ;  /* 0x0000006d0b657210 */ /* 0x000fe20000ffe405 */
[----:B0-----:R-:W-:Y:S01]  /*2480*/  IMAD.SHL.U32 R14, R110, 0x8, RZ ;  /* 0x000000086e0e7824 */ /* 0x001fe200078e00ff */
[----:B------:R-:W-:Y:S02]  /*2490*/  LEA R8, P1, R106, UR4, 0x1 ;  /* 0x000000046a087c11 */ /* 0x000fe4000f8208ff */
[----:B------:R-:W-:Y:S01]  /*24a0*/  SHF.L.U64.HI R15, R110, 0x3, R111 ;  /* 0x000000036e0f7819 */ /* 0x000fe2000001026f */
[----:B------:R-:W-:-:S04]  /*24b0*/  IMAD.WIDE.U32 R100, R2, R108, R100 ;  /* 0x0000006c02647225 */ /* 0x000fc800078e0064 */
[----:B------:R-:W-:Y:S01]  /*24c0*/  IMAD.IADD R5, R107, 0x1, R101 ;  /* 0x000000016b057824 */ /* 0x000fe200078e0265 */
[----:B------:R-:W-:-:S04]  /*24d0*/  LEA R4, P4, R100, R112, 0x1 ;  /* 0x0000007064047211 */ /* 0x000fc800078808ff */
[----:B------:R-:W-:Y:S01]  /*24e0*/  LEA.HI.X R5, R100, R113, R5, 0x1, P4 ;  /* 0x0000007164057211 */ /* 0x000fe200020f0c05 */
[----:B--2---:R-:W-:-:S04]  /*24f0*/  IMAD.U32 R9, R19, 0x10000, RZ ;  /* 0x0001000013097824 */ /* 0x004fc800078e00ff */
[----:B------:R-:W-:-:S04]  /*2500*/  FMUL R9, R9, R90 ;  /* 0x0000005a09097220 */ /* 0x000fc80000400000 */
[----:B------:R-:W-:Y:S01]  /*2510*/  FFMA R24, R24, R89, R9 ;  /* 0x0000005918187223 */ /* 0x000fe20000000009 */
[----:B------:R-:W-:Y:S02]  /*2520*/  LEA.HI.X R9, R106, UR5, R115, 0x1, P1 ;  /* 0x000000056a097c11 */ /* 0x000fe400088f0c73 */
[----:B------:R-:W-:Y:S02]  /*2530*/  ISETP.GT.AND P1, PT, R3, 0x1, PT ;  /* 0x000000010300780c */ /* 0x000fe40003f24270 */
[----:B------:R-:W-:Y:S02]  /*2540*/  F2FP.BF16.F32.PACK_AB R24, RZ, R24 ;  /* 0x00000018ff18723e */ /* 0x000fe400000010ff */
[----:B------:R-:W-:-:S03]  /*2550*/  ISETP.GT.AND P2, PT, R0, RZ, P1 ;  /* 0x000000ff0000720c */ /* 0x000fc60000f44270 */
[----:B------:R0:W-:Y:S10]  /*2560*/  @P3 STG.E.U16 desc[UR36][R8.64], R24 ;  /* 0x0000001808003986 */ /* 0x0001f4000c101524 */
[----:B------:R-:W-:Y:S05]  /*2570*/  @!P2 BRA `(.L_x_40) ;  /* 0x000000000004a947 */ /* 0x000fea0003800000 */
[----:B------:R1:W5:Y:S02]  /*2580*/  LDG.E.LTC128B.U16 R19, desc[UR36][R4.64+0x2] ;  /* 0x0000022404137981 */ /* 0x000364000c1e1520 */
.L_x_40:
[----:B------:R-:W-:Y:S05]  /*2590*/  BSYNC B1 ;  /* 0x0000000000017941 */ /* 0x000fea0003800000 */
.L_x_39:
[----:B-----5:R-:W-:Y:S01]  /*25a0*/  IMAD.U32 R101, R19, 0x10000, RZ ;  /* 0x0001000013657824 */ /* 0x020fe200078e00ff */
[----:B------:R-:W-:Y:S01]  /*25b0*/  ISETP.GT.AND P0, PT, R0, 0x8, P0 ;  /* 0x000000080000780c */ /* 0x000fe20000704270 */
[----:B------:R-:W-:-:S04]  /*25c0*/  IMAD.WIDE.U32 R14, R104, R110, R14 ;  /* 0x0000006e680e7225 */ /* 0x000fc800078e000e */
[----:B------:R-:W-:Y:S01]  /*25d0*/  FMUL R22, R101, R90 ;  /* 0x0000005a65167220 */ /* 0x000fe20000400000 */
[----:B------:R-:W-:Y:S01]  /*25e0*/  IMAD.IADD R109, R109, 0x1, R15 ;  /* 0x000000016d6d7824 */ /* 0x000fe200078e020f */
[----:B------:R-:W-:Y:S02]  /*25f0*/  IADD3 R15, P3, R12, R14, RZ ;  /* 0x0000000e0c0f7210 */ /* 0x000fe40007f7e0ff */
[----:B------:R-:W-:-:S03]  /*2600*/  FFMA R22, R25, R89, R22 ;  /* 0x0000005919167223 */ /* 0x000fc60000000016 */
[----:B0-----:R-:W-:Y:S01]  /*2610*/  IMAD.X R24, R109, 0x1, R13, P3 ;  /* 0x000000016d187824 */ /* 0x001fe200018e060d */
[C---:B------:R-:W-:Y:S02]  /*2620*/  LEA R12, P3, R15.reuse, R112, 0x1 ;  /* 0x000000700f0c7211 */ /* 0x040fe400078608ff */
[----:B------:R-:W-:Y:S02]  /*2630*/  F2FP.BF16.F32.PACK_AB R22, RZ, R22 ;  /* 0x00000016ff16723e */ /* 0x000fe400000010ff */
[----:B------:R-:W-:Y:S02]  /*2640*/  LEA.HI.X R13, R15, R113, R24, 0x1, P3 ;  /* 0x000000710f0d7211 */ /* 0x000fe400018f0c18 */
[----:B------:R-:W-:Y:S02]  /*2650*/  PRMT R15, R22, 0x7610, R15 ;  /* 0x00007610160f7816 */ /* 0x000fe4000000000f */
[----:B------:R-:W-:-:S03]  /*2660*/  PRMT R22, R19, 0x7610, R22 ;  /* 0x0000761013167816 */ /* 0x000fc60000000016 */
[----:B------:R0:W-:Y:S04]  /*2670*/  @P2 STG.E.U16 desc[UR36][R8.64+0x2], R15 ;  /* 0x0000020f08002986 */ /* 0x0001e8000c101524 */
[----:B------:R-:W2:Y:S01]  /*2680*/  @P0 LDG.E.LTC128B.U16 R22, desc[UR36][R12.64] ;  /* 0x000000240c160981 */ /* 0x000ea2000c1e1520 */
[----:B------:R-:W-:Y:S01]  /*2690*/  IADD3 R14, P2, P3, R10, R14, R20 ;  /* 0x0000000e0a0e7210 */ /* 0x000fe20007b5e014 */
[----:B------:R-:W-:Y:S01]  /*26a0*/  BSSY B1, `(.L_x_41) ;  /* 0x0000011000017945 */ /* 0x000fe20003800000 */
[----:B------:R-:W-:Y:S02]  /*26b0*/  SHF.L.U64.HI R7, R6, 0x4, R7 ;  /* 0x0000000406077819 */ /* 0x000fe40000010207 */
[----:B------:R-:W-:Y:S02]  /*26c0*/  ISETP.GT.AND P1, PT, R0, 0x8, P1 ;  /* 0x000000080000780c */ /* 0x000fe40000f24270 */
[----:B0-----:R-:W-:-:S02]  /*26d0*/  IADD3.X R15, R11, R109, R21, P2, P3 ;  /* 0x0000006d0b0f7210 */ /* 0x001fc400017e6415 */
[----:B------:R-:W-:Y:S01]  /*26e0*/  LEA R10, P2, R6, R8, 0x4 ;  /* 0x00000008060a7211 */ /* 0x000fe200078420ff */
[----:B------:R-:W-:-:S04]  /*26f0*/  IMAD.WIDE.U32 R14, R2, R108, R14 ;  /* 0x0000006c020e7225 */ /* 0x000fc800078e000e */
[----:B------:R-:W-:Y:S01]  /*2700*/  IMAD.X R11, R7, 0x1, R9, P2 ;  /* 0x00000001070b7824 */ /* 0x000fe200010e0609 */
[----:B------:R-:W-:Y:S01]  /*2710*/  LEA R6, P3, R14, R112, 0x1 ;  /* 0x000000700e067211 */ /* 0x000fe200078608ff */
[----:B------:R-:W-:-:S05]  /*2720*/  IMAD.IADD R2, R107, 0x1, R15 ;  /* 0x000000016b027824 */ /* 0x000fca00078e020f */
[----:B------:R-:W-:Y:S01]  /*2730*/  LEA.HI.X R7, R14, R113, R2, 0x1, P3 ;  /* 0x000000710e077211 */ /* 0x000fe200018f0c02 */
[----:B--2---:R-:W-:-:S04]  /*2740*/  IMAD.U32 R19, R22, 0x10000, RZ ;  /* 0x0001000016137824 */ /* 0x004fc800078e00ff */
[----:B------:R-:W-:-:S04]  /*2750*/  FMUL R19, R19, R90 ;  /* 0x0000005a13137220 */ /* 0x000fc80000400000 */
[----:B------:R-:W-:-:S05]  /*2760*/  FFMA R19, R26, R89, R19 ;  /* 0x000000591a137223 */ /* 0x000fca0000000013 */
[----:B------:R-:W-:-:S05]  /*2770*/  F2FP.BF16.F32.PACK_AB R19, RZ, R19 ;  /* 0x00000013ff13723e */ /* 0x000fca00000010ff */
[----:B------:R0:W-:Y:S01]  /*2780*/  @P0 STG.E.U16 desc[UR36][R10.64], R19 ;  /* 0x000000130a000986 */ /* 0x0001e2000c101524 */
[----:B------:R-:W-:Y:S05]  /*2790*/  @!P1 BRA `(.L_x_42) ;  /* 0x0000000000049947 */ /* 0x000fea0003800000 */
[----:B------:R2:W5:Y:S02]  /*27a0*/  LDG.E.LTC128B.U16 R22, desc[UR36][R6.64+0x2] ;  /* 0x0000022406167981 */ /* 0x000564000c1e1520 */
.L_x_42:
[----:B------:R-:W-:Y:S05]  /*27b0*/  BSYNC B1 ;  /* 0x0000000000017941 */ /* 0x000fea0003800000 */
.L_x_41:
[----:B-----5:R-:W-:Y:S01]  /*27c0*/  IMAD.U32 R13, R22, 0x10000, RZ ;  /* 0x00010000160d7824 */ /* 0x020fe200078e00ff */
[----:B------:R-:W-:Y:S01]  /*27d0*/  ISETP.GT.AND P0, PT, R3, 0x8, PT ;  /* 0x000000080300780c */ /* 0x000fe20003f04270 */
[----:B------:R-:W-:Y:S02]  /*27e0*/  BSSY B1, `(.L_x_43) ;  /* 0x0000008000017945 */ /* 0x000fe40003800000 */
[----:B------:R-:W-:Y:S01]  /*27f0*/  FMUL R2, R13, R90 ;  /* 0x0000005a0d027220 */ /* 0x000fe20000400000 */
[----:B------:R-:W-:-:S03]  /*2800*/  ISETP.GT.AND P2, PT, R0, RZ, P0 ;  /* 0x000000ff0000720c */ /* 0x000fc60000744270 */
[----:B------:R-:W-:-:S05]  /*2810*/  FFMA R2, R27, R89, R2 ;  /* 0x000000591b027223 */ /* 0x000fca0000000002 */
[----:B------:R-:W-:-:S05]  /*2820*/  F2FP.BF16.F32.PACK_AB R2, RZ, R2 ;  /* 0x00000002ff02723e */ /* 0x000fca00000010ff */
[----:B------:R3:W-:Y:S01]  /*2830*/  @P1 STG.E.U16 desc[UR36][R10.64+0x2], R2 ;  /* 0x000002020a001986 */ /* 0x0007e2000c101524 */
[----:B------:R-:W-:Y:S05]  /*2840*/  @!P2 BRA `(.L_x_44) ;  /* 0x000000000004a947 */ /* 0x000fea0003800000 */
[----:B------:R4:W5:Y:S02]  /*2850*/  LDG.E.LTC128B.U16 R22, desc[UR36][R4.64+0x10] ;  /* 0x0000102404167981 */ /* 0x000964000c1e1520 */
.L_x_44:
[----:B------:R-:W-:Y:S05]  /*2860*/  BSYNC B1 ;  /* 0x0000000000017941 */ /* 0x000fea0003800000 */
.L_x_43:
        /* <DEDUP_REMOVED lines=10> */
.L_x_46:
[----:B------:R-:W-:Y:S05]  /*2910*/  BSYNC B1 ;  /* 0x0000000000017941 */ /* 0x000fea0003800000 */
.L_x_45:
[----:B0----5:R-:W-:Y:S01]  /*2920*/  IMAD.U32 R13, R22, 0x10000, RZ ;  /* 0x00010000160d7824 */ /* 0x021fe200078e00ff */
[----:B------:R-:W-:Y:S01]  /*2930*/  ISETP.GT.AND P0, PT, R0, 0x8, P0 ;  /* 0x000000080000780c */ /* 0x000fe20000704270 */
[----:B------:R-:W-:Y:S02]  /*2940*/  BSSY B1, `(.L_x_47) ;  /* 0x0000007000017945 */ /* 0x000fe40003800000 */
[----:B---3--:R-:W-:-:S04]  /*2950*/  FMUL R2, R13, R90 ;  /* 0x0000005a0d027220 */ /* 0x008fc80000400000 */
[----:B------:R-:W-:-:S05]  /*2960*/  FFMA R2, R29, R89, R2 ;  /* 0x000000591d027223 */ /* 0x000fca0000000002 */
[----:B------:R-:W-:-:S05]  /*2970*/  F2FP.BF16.F32.PACK_AB R2, RZ, R2 ;  /* 0x00000002ff02723e */ /* 0x000fca00000010ff */
[----:B------:R0:W-:Y:S01]  /*2980*/  @P3 STG.E.U16 desc[UR36][R8.64+0x12], R2 ;  /* 0x0000120208003986 */ /* 0x0001e2000c101524 */
[----:B------:R-:W-:Y:S05]  /*2990*/  @!P0 BRA `(.L_x_48) ;  /* 0x0000000000048947 */ /* 0x000fea0003800000 */
[----:B------:R3:W5:Y:S02]  /*29a0*/  LDG.E.LTC128B.U16 R22, desc[UR36][R6.64+0x10] ;  /* 0x0000102406167981 */ /* 0x000764000c1e1520 */
.L_x_48:
[----:B------:R-:W-:Y:S05]  /*29b0*/  BSYNC B1 ;  /* 0x0000000000017941 */ /* 0x000fea0003800000 */
.L_x_47:
[----:B-----5:R-:W-:Y:S01]  /*29c0*/  IMAD.U32 R13, R22, 0x10000, RZ ;  /* 0x00010000160d7824 */ /* 0x020fe200078e00ff */
[----:B------:R-:W-:Y:S01]  /*29d0*/  ISETP.GT.AND P1, PT, R0, 0x8, P1 ;  /* 0x000000080000780c */ /* 0x000fe20000f24270 */
[----:B------:R-:W-:Y:S02]  /*29e0*/  BSSY B1, `(.L_x_49) ;  /* 0x0000007000017945 */ /* 0x000fe40003800000 */
[----:B------:R-:W-:-:S04]  /*29f0*/  FMUL R13, R13, R90 ;  /* 0x0000005a0d0d7220 */ /* 0x000fc80000400000 */
[----:B------:R-:W-:-:S05]  /*2a00*/  FFMA R13, R30, R89, R13 ;  /* 0x000000591e0d7223 */ /* 0x000fca000000000d */
[----:B------:R-:W-:-:S05]  /*2a10*/  F2FP.BF16.F32.PACK_AB R13, RZ, R13 ;  /* 0x0000000dff0d723e */ /* 0x000fca00000010ff */
[----:B------:R0:W-:Y:S01]  /*2a20*/  @P0 STG.E.U16 desc[UR36][R10.64+0x10], R13 ;  /* 0x0000100d0a000986 */ /* 0x0001e2000c101524 */
[----:B------:R-:W-:Y:S05]  /*2a30*/  @!P1 BRA `(.L_x_50) ;  /* 0x0000000000049947 */ /* 0x000fea0003800000 */
[----:B------:R0:W5:Y:S02]  /*2a40*/  LDG.E.LTC128B.U16 R22, desc[UR36][R6.64+0x12] ;  /* 0x0000122406167981 */ /* 0x000164000c1e1520 */
.L_x_50:
[----:B------:R-:W-:Y:S05]  /*2a50*/  BSYNC B1 ;  /* 0x0000000000017941 */ /* 0x000fea0003800000 */
.L_x_49:
[----:B0----5:R-:W-:Y:S01]  /*2a60*/  IMAD.U32 R13, R22, 0x10000, RZ ;  /* 0x00010000160d7824 */ /* 0x021fe200078e00ff */
        /* <DEDUP_REMOVED lines=9> */
.L_x_52:
[----:B------:R-:W-:Y:S05]  /*2b00*/  BSYNC B1 ;  /* 0x0000000000017941 */ /* 0x000fea0003800000 */
.L_x_51:
        /* <DEDUP_REMOVED lines=10> */
.L_x_54:
[----:B------:R-:W-:Y:S05]  /*2bb0*/  BSYNC B1 ;  /* 0x0000000000017941 */ /* 0x000fea0003800000 */
.L_x_53:
[----:B0----5:R-:W-:Y:S01]  /*2bc0*/  IMAD.U32 R13, R22, 0x10000, RZ ;  /* 0x00010000160d7824 */ /* 0x021fe200078e00ff */
        /* <DEDUP_REMOVED lines=8> */
.L_x_56:
[----:B------:R-:W-:Y:S05]  /*2c50*/  BSYNC B1 ;  /* 0x0000000000017941 */ /* 0x000fea0003800000 */
.L_x_55:
        /* <DEDUP_REMOVED lines=9> */
.L_x_58:
[----:B------:R-:W-:Y:S05]  /*2cf0*/  BSYNC B1 ;  /* 0x0000000000017941 */ /* 0x000fea0003800000 */
.L_x_57:
        /* <DEDUP_REMOVED lines=10> */
.L_x_60:
[----:B------:R-:W-:Y:S05]  /*2da0*/  BSYNC B1 ;  /* 0x0000000000017941 */ /* 0x000fea0003800000 */
.L_x_59:
        /* <DEDUP_REMOVED lines=10> */
.L_x_62:
[----:B------:R-:W-:Y:S05]  /*2e50*/  BSYNC B1 ;  /* 0x0000000000017941 */ /* 0x000fea0003800000 */
.L_x_61:
        /* <DEDUP_REMOVED lines=9> */
.L_x_64:
[----:B------:R-:W-:Y:S05]  /*2ef0*/  BSYNC B1 ;  /* 0x0000000000017941 */ /* 0x000fea0003800000 */
.L_x_63:
        /* <DEDUP_REMOVED lines=9> */
.L_x_66:
[----:B------:R-:W-:Y:S05]  /*2f90*/  BSYNC B1 ;  /* 0x0000000000017941 */ /* 0x000fea0003800000 */
.L_x_65:
        /* <DEDUP_REMOVED lines=10> */
.L_x_68:
[----:B------:R-:W-:Y:S05]  /*3040*/  BSYNC B1 ;  /* 0x0000000000017941 */ /* 0x000fea0003800000 */
.L_x_67:
        /* <DEDUP_REMOVED lines=10> */
.L_x_70:
[----:B------:R-:W-:Y:S05]  /*30f0*/  BSYNC B1 ;  /* 0x0000000000017941 */ /* 0x000fea0003800000 */
.L_x_69:
        /* <DEDUP_REMOVED lines=9> */
.L_x_72:
[----:B------:R-:W-:Y:S05]  /*3190*/  BSYNC B1 ;  /* 0x0000000000017941 */ /* 0x000fea0003800000 */
.L_x_71:
        /* <DEDUP_REMOVED lines=9> */
.L_x_74:
[----:B------:R-:W-:Y:S05]  /*3230*/  BSYNC B1 ;  /* 0x0000000000017941 */ /* 0x000fea0003800000 */
.L_x_73:
        /* <DEDUP_REMOVED lines=10> */
.L_x_76:
[----:B------:R-:W-:Y:S05]  /*32e0*/  BSYNC B1 ;  /* 0x0000000000017941 */ /* 0x000fea0003800000 */
.L_x_75:
        /* <DEDUP_REMOVED lines=10> */
.L_x_78:
[----:B------:R-:W-:Y:S05]  /*3390*/  BSYNC B1 ;  /* 0x0000000000017941 */ /* 0x000fea0003800000 */
.L_x_77:
        /* <DEDUP_REMOVED lines=9> */
.L_x_80:
[----:B------:R-:W-:Y:S05]  /*3430*/  BSYNC B1 ;  /* 0x0000000000017941 */ /* 0x000fea0003800000 */
.L_x_79:
        /* <DEDUP_REMOVED lines=9> */
.L_x_82:
[----:B------:R-:W-:Y:S05]  /*34d0*/  BSYNC B1 ;  /* 0x0000000000017941 */ /* 0x000fea0003800000 */
.L_x_81:
        /* <DEDUP_REMOVED lines=10> */
.L_x_84:
[----:B------:R-:W-:Y:S05]  /*3580*/  BSYNC B1 ;  /* 0x0000000000017941 */ /* 0x000fea0003800000 */
.L_x_83:
        /* <DEDUP_REMOVED lines=10> */
.L_x_86:
[----:B------:R-:W-:Y:S05]  /*3630*/  BSYNC B1 ;  /* 0x0000000000017941 */ /* 0x000fea0003800000 */
.L_x_85:
        /* <DEDUP_REMOVED lines=9> */
.L_x_88:
[----:B------:R-:W-:Y:S05]  /*36d0*/  BSYNC B1 ;  /* 0x0000000000017941 */ /* 0x000fea0003800000 */
.L_x_87:
        /* <DEDUP_REMOVED lines=9> */
.L_x_90:
[----:B------:R-:W-:Y:S05]  /*3770*/  BSYNC B1 ;  /* 0x0000000000017941 */ /* 0x000fea0003800000 */
.L_x_89:
        /* <DEDUP_REMOVED lines=10> */
.L_x_92:
[----:B------:R-:W-:Y:S05]  /*3820*/  BSYNC B1 ;  /* 0x0000000000017941 */ /* 0x000fea0003800000 */
.L_x_91:
        /* <DEDUP_REMOVED lines=10> */
.L_x_94:
[----:B------:R-:W-:Y:S05]  /*38d0*/  BSYNC B1 ;  /* 0x0000000000017941 */ /* 0x000fea0003800000 */
.L_x_93:
        /* <DEDUP_REMOVED lines=9> */
.L_x_96:
[----:B------:R-:W-:Y:S05]  /*3970*/  BSYNC B1 ;  /* 0x0000000000017941 */ /* 0x000fea0003800000 */
.L_x_95:
        /* <DEDUP_REMOVED lines=9> */
.L_x_98:
[----:B------:R-:W-:Y:S05]  /*3a10*/  BSYNC B1 ;  /* 0x0000000000017941 */ /* 0x000fea0003800000 */
.L_x_97:
        /* <DEDUP_REMOVED lines=10> */
.L_x_100:
[----:B------:R-:W-:Y:S05]  /*3ac0*/  BSYNC B1 ;  /* 0x0000000000017941 */ /* 0x000fea0003800000 */
.L_x_99:
        /* <DEDUP_REMOVED lines=10> */
.L_x_102:
[----:B------:R-:W-:Y:S05]  /*3b70*/  BSYNC B1 ;  /* 0x0000000000017941 */ /* 0x000fea0003800000 */
.L_x_101:
        /* <DEDUP_REMOVED lines=9> */
.L_x_104:
[----:B------:R-:W-:Y:S05]  /*3c10*/  BSYNC B1 ;  /* 0x0000000000017941 */ /* 0x000fea0003800000 */
.L_x_103:
        /* <DEDUP_REMOVED lines=9> */
.L_x_106:
[----:B------:R-:W-:Y:S05]  /*3cb0*/  BSYNC B1 ;  /* 0x0000000000017941 */ /* 0x000fea0003800000 */
.L_x_105:
        /* <DEDUP_REMOVED lines=10> */
.L_x_108:
[----:B------:R-:W-:Y:S05]  /*3d60*/  BSYNC B1 ;  /* 0x0000000000017941 */ /* 0x000fea0003800000 */
.L_x_107:
        /* <DEDUP_REMOVED lines=10> */
.L_x_110:
[----:B------:R-:W-:Y:S05]  /*3e10*/  BSYNC B1 ;  /* 0x0000000000017941 */ /* 0x000fea0003800000 */
.L_x_109:
        /* <DEDUP_REMOVED lines=9> */
.L_x_112:
[----:B------:R-:W-:Y:S05]  /*3eb0*/  BSYNC B1 ;  /* 0x0000000000017941 */ /* 0x000fea0003800000 */
.L_x_111:
        /* <DEDUP_REMOVED lines=9> */
.L_x_114:
[----:B------:R-:W-:Y:S05]  /*3f50*/  BSYNC B1 ;  /* 0x0000000000017941 */ /* 0x000fea0003800000 */
.L_x_113:
        /* <DEDUP_REMOVED lines=10> */
.L_x_116:
[----:B------:R-:W-:Y:S05]  /*4000*/  BSYNC B1 ;  /* 0x0000000000017941 */ /* 0x000fea0003800000 */
.L_x_115:
        /* <DEDUP_REMOVED lines=10> */
.L_x_118:
[----:B------:R-:W-:Y:S05]  /*40b0*/  BSYNC B1 ;  /* 0x0000000000017941 */ /* 0x000fea0003800000 */
.L_x_117:
        /* <DEDUP_REMOVED lines=9> */
.L_x_120:
[----:B------:R-:W-:Y:S05]  /*4150*/  BSYNC B1 ;  /* 0x0000000000017941 */ /* 0x000fea0003800000 */
.L_x_119:
        /* <DEDUP_REMOVED lines=9> */
.L_x_122:
[----:B------:R-:W-:Y:S05]  /*41f0*/  BSYNC B1 ;  /* 0x0000000000017941 */ /* 0x000fea0003800000 */
.L_x_121:
        /* <DEDUP_REMOVED lines=10> */
.L_x_124:
[----:B------:R-:W-:Y:S05]  /*42a0*/  BSYNC B1 ;  /* 0x0000000000017941 */ /* 0x000fea0003800000 */
.L_x_123:
        /* <DEDUP_REMOVED lines=10> */
.L_x_126:
[----:B------:R-:W-:Y:S05]  /*4350*/  BSYNC B1 ;  /* 0x0000000000017941 */ /* 0x000fea0003800000 */
.L_x_125:
        /* <DEDUP_REMOVED lines=9> */
.L_x_128:
[----:B------:R-:W-:Y:S05]  /*43f0*/  BSYNC B1 ;  /* 0x0000000000017941 */ /* 0x000fea0003800000 */
.L_x_127:
        /* <DEDUP_REMOVED lines=9> */
.L_x_130:
[----:B------:R-:W-:Y:S05]  /*4490*/  BSYNC B1 ;  /* 0x0000000000017941 */ /* 0x000fea0003800000 */
.L_x_129:
        /* <DEDUP_REMOVED lines=10> */
.L_x_132:
[----:B------:R-:W-:Y:S05]  /*4540*/  BSYNC B1 ;  /* 0x0000000000017941 */ /* 0x000fea0003800000 */
.L_x_131:
        /* <DEDUP_REMOVED lines=10> */
.L_x_134:
[----:B------:R-:W-:Y:S05]  /*45f0*/  BSYNC B1 ;  /* 0x0000000000017941 */ /* 0x000fea0003800000 */
.L_x_133:
        /* <DEDUP_REMOVED lines=9> */
.L_x_136:
[----:B------:R-:W-:Y:S05]  /*4690*/  BSYNC B1 ;  /* 0x0000000000017941 */ /* 0x000fea0003800000 */
.L_x_135:
        /* <DEDUP_REMOVED lines=9> */
.L_x_138:
[----:B------:R-:W-:Y:S05]  /*4730*/  BSYNC B1 ;  /* 0x0000000000017941 */ /* 0x000fea0003800000 */
.L_x_137:
        /* <DEDUP_REMOVED lines=10> */
.L_x_140:
[----:B------:R-:W-:Y:S05]  /*47e0*/  BSYNC B1 ;  /* 0x0000000000017941 */ /* 0x000fea0003800000 */
.L_x_139:
        /* <DEDUP_REMOVED lines=10> */
.L_x_142:
[----:B------:R-:W-:Y:S05]  /*4890*/  BSYNC B1 ;  /* 0x0000000000017941 */ /* 0x000fea0003800000 */
.L_x_141:
        /* <DEDUP_REMOVED lines=9> */
.L_x_144:
[----:B------:R-:W-:Y:S05]  /*4930*/  BSYNC B1 ;  /* 0x0000000000017941 */ /* 0x000fea0003800000 */
.L_x_143:
        /* <DEDUP_REMOVED lines=9> */
.L_x_146:
[----:B------:R-:W-:Y:S05]  /*49d0*/  BSYNC B1 ;  /* 0x0000000000017941 */ /* 0x000fea0003800000 */
.L_x_145:
        /* <DEDUP_REMOVED lines=10> */
.L_x_148:
[----:B------:R-:W-:Y:S05]  /*4a80*/  BSYNC B1 ;  /* 0x0000000000017941 */ /* 0x000fea0003800000 */
.L_x_147:
        /* <DEDUP_REMOVED lines=10> */
.L_x_150:
[----:B------:R-:W-:Y:S05]  /*4b30*/  BSYNC B1 ;  /* 0x0000000000017941 */ /* 0x000fea0003800000 */
.L_x_149:
        /* <DEDUP_REMOVED lines=9> */
.L_x_152:
[----:B------:R-:W-:Y:S05]  /*4bd0*/  BSYNC B1 ;  /* 0x0000000000017941 */ /* 0x000fea0003800000 */
.L_x_151:
        /* <DEDUP_REMOVED lines=9> */
.L_x_154:
[----:B------:R-:W-:Y:S05]  /*4c70*/  BSYNC B1 ;  /* 0x0000000000017941 */ /* 0x000fea0003800000 */
.L_x_153:
        /* <DEDUP_REMOVED lines=10> */
.L_x_156:
[----:B------:R-:W-:Y:S05]  /*4d20*/  BSYNC B1 ;  /* 0x0000000000017941 */ /* 0x000fea0003800000 */
.L_x_155:
[----:B-----5:R-:W-:Y:S01]  /*4d30*/  IMAD.U32 R13, R22, 0x10000, RZ ;  /* 0x00010000160d7824 */ /* 0x020fe200078e00ff */
[----:B------:R-:W-:Y:S01]  /*4d40*/  ISETP.GT.AND P1, PT, R3, 0x79, PT ;  /* 0x000000790300780c */ /* 0x000fe20003f24270 */
[----:B0-----:R-:W-:Y:S01]  /*4d50*/  @P2 IMAD.MOV.U32 R2, RZ, RZ, R8 ;  /* 0x000000ffff022224 */ /* 0x001fe200078e0008 */
[----:B------:R-:W-:Y:S01]  /*4d60*/  BSSY B1, `(.L_x_157) ;  /* 0x0000009000017945 */ /* 0x000fe20003800000 */
[----:B------:R-:W-:Y:S01]  /*4d70*/  FMUL R13, R13, R90 ;  /* 0x0000005a0d0d7220 */ /* 0x000fe20000400000 */
[----:B------:R-:W-:Y:S01]  /*4d80*/  @P2 IMAD.MOV.U32 R3, RZ, RZ, R9 ;  /* 0x000000ffff032224 */ /* 0x000fe200078e0009 */
[----:B------:R-:W-:Y:S02]  /*4d90*/  ISETP.GT.AND P3, PT, R0, RZ, P1 ;  /* 0x000000ff0000720c */ /* 0x000fe40000f64270 */
[----:B------:R-:W-:-:S05]  /*4da0*/  FFMA R13, R84, R89, R13 ;  /* 0x00000059540d7223 */ /* 0x000fca000000000d */
[----:B------:R-:W-:-:S05]  /*4db0*/  F2FP.BF16.F32.PACK_AB R13, RZ, R13 ;  /* 0x0000000dff0d723e */ /* 0x000fca00000010ff */
[----:B------:R0:W-:Y:S01]  /*4dc0*/  @P2 STG.E.U16 desc[UR36][R2.64+0xf0], R13 ;  /* 0x0000f00d02002986 */ /* 0x0001e2000c101524 */
[----:B------:R-:W-:Y:S05]  /*4dd0*/  @!P3 BRA `(.L_x_158) ;  /* 0x000000000004b947 */ /* 0x000fea0003800000 */
[----:B------:R0:W5:Y:S02]  /*4de0*/  LDG.E.LTC128B.U16 R22, desc[UR36][R4.64+0xf2] ;  /* 0x0000f22404167981 */ /* 0x000164000c1e1520 */
.L_x_158:
[----:B------:R-:W-:Y:S05]  /*4df0*/  BSYNC B1 ;  /* 0x0000000000017941 */ /* 0x000fea0003800000 */
.L_x_157:
        /* <DEDUP_REMOVED lines=9> */
.L_x_160:
[----:B------:R-:W-:Y:S05]  /*4e90*/  BSYNC B1 ;  /* 0x0000000000017941 */ /* 0x000fea0003800000 */
.L_x_159:
[----:B-----5:R-:W-:Y:S01]  /*4ea0*/  IMAD.U32 R3, R22, 0x10000, RZ ;  /* 0x0001000016037824 */ /* 0x020fe200078e00ff */
[----:B------:R-:W-:Y:S01]  /*4eb0*/  ISETP.GT.AND P1, PT, R0, 0x8, P1 ;  /* 0x000000080000780c */ /* 0x000fe20000f24270 */
[----:B0-----:R-:W-:Y:S01]  /*4ec0*/  @P0 IMAD.MOV.U32 R2, RZ, RZ, R10 ;  /* 0x000000ffff020224 */ /* 0x001fe200078e000a */
[----:B------:R-:W-:Y:S01]  /*4ed0*/  BSSY B1, `(.L_x_161) ;  /* 0x0000009000017945 */ /* 0x000fe20003800000 */
[----:B------:R-:W-:-:S04]  /*4ee0*/  FMUL R3, R3, R90 ;  /* 0x0000005a03037220 */ /* 0x000fc80000400000 */
[----:B------:R-:W-:-:S05]  /*4ef0*/  FFMA R3, R86, R89, R3 ;  /* 0x0000005956037223 */ /* 0x000fca0000000003 */
[----:B------:R-:W-:-:S04]  /*4f00*/  F2FP.BF16.F32.PACK_AB R3, RZ, R3 ;  /* 0x00000003ff03723e */ /* 0x000fc800000010ff */
[----:B-1--4-:R-:W-:Y:S01]  /*4f10*/  PRMT R4, R3, 0x7610, R4 ;  /* 0x0000761003047816 */ /* 0x012fe20000000004 */
[----:B------:R-:W-:-:S05]  /*4f20*/  @P0 IMAD.MOV.U32 R3, RZ, RZ, R11 ;  /* 0x000000ffff030224 */ /* 0x000fca00078e000b */
[----:B------:R0:W-:Y:S01]  /*4f30*/  @P0 STG.E.U16 desc[UR36][R2.64+0xf0], R4 ;  /* 0x0000f00402000986 */ /* 0x0001e2000c101524 */
[----:B------:R-:W-:Y:S05]  /*4f40*/  @!P1 BRA `(.L_x_162) ;  /* 0x0000000000049947 */ /* 0x000fea0003800000 */
[----:B------:R1:W5:Y:S02]  /*4f50*/  LDG.E.LTC128B.U16 R22, desc[UR36][R6.64+0xf2] ;  /* 0x0000f22406167981 */ /* 0x000364000c1e1520 */
.L_x_162:
[----:B------:R-:W-:Y:S05]  /*4f60*/  BSYNC B1 ;  /* 0x0000000000017941 */ /* 0x000fea0003800000 */
.L_x_161:
[----:B------:R-:W-:Y:S05]  /*4f70*/  @!P1 BRA `(.L_x_163) ;  /* 0x0000001000d09947 */ /* 0x000fea0003800000 */
[----:B0----5:R-:W-:-:S04]  /*4f80*/  IMAD.U32 R3, R22, 0x10000, RZ ;  /* 0x0001000016037824 */ /* 0x021fc800078e00ff */
[----:B------:R-:W-:-:S04]  /*4f90*/  FMUL R0, R3, R90 ;  /* 0x0000005a03007220 */ /* 0x000fc80000400000 */
[----:B------:R-:W-:-:S05]  /*4fa0*/  FFMA R0, R87, R89, R0 ;  /* 0x0000005957007223 */ /* 0x000fca0000000000 */
[----:B------:R-:W-:-:S05]  /*4fb0*/  F2FP.BF16.F32.PACK_AB R0, RZ, R0 ;  /* 0x00000000ff00723e */ /* 0x000fca00000010ff */
[----:B------:R4:W-:Y:S01]  /*4fc0*/  STG.E.U16 desc[UR36][R10.64+0xf2], R0 ;  /* 0x0000f2000a007986 */ /* 0x0009e2000c101524 */
[----:B------:R-:W-:Y:S05]  /*4fd0*/  BRA `(.L_x_163) ;  /* 0x0000001000b87947 */ /* 0x000fea0003800000 */
.L_x_38:
[----:B------:R-:W-:Y:S01]  /*4fe0*/  ISETP.GT.AND P2, PT, R3, 0x1, PT ;  /* 0x000000010300780c */ /* 0x000fe20003f44270 */
[----:B------:R-:W-:Y:S01]  /*4ff0*/  ULDC.64 UR4, c[0x0][0x5c0] ;  /* 0x0001700000047ab9 */ /* 0x000fe20000000a00 */
[-C--:B------:R-:W-:Y:S01]  /*5000*/  FMUL R24, R24, R89.reuse ;  /* 0x0000005918187220 */ /* 0x080fe20000400000 */
[-C--:B------:R-:W-:Y:S01]  /*5010*/  FMUL R25, R25, R89.reuse ;  /* 0x0000005919197220 */ /* 0x080fe20000400000 */
[----:B------:R-:W-:Y:S01]  /*5020*/  ISETP.GT.AND P1, PT, R0, RZ, P2 ;  /* 0x000000ff0000720c */ /* 0x000fe20001724270 */
[-C--:B------:R-:W-:Y:S01]  /*5030*/  FMUL R26, R26, R89.reuse ;  /* 0x000000591a1a7220 */ /* 0x080fe20000400000 */
[----:B------:R-:W-:Y:S01]  /*5040*/  LEA R4, P4, R106, UR4, 0x1 ;  /* 0x000000046a047c11 */ /* 0x000fe2000f8808ff */
[-C--:B------:R-:W-:Y:S01]  /*5050*/  FMUL R27, R27, R89.reuse ;  /* 0x000000591b1b7220 */ /* 0x080fe20000400000 */
[----:B------:R-:W-:Y:S01]  /*5060*/  F2FP.BF16.F32.PACK_AB R24, RZ, R24 ;  /* 0x00000018ff18723e */ /* 0x000fe200000010ff */
[-C--:B------:R-:W-:Y:S01]  /*5070*/  FMUL R28, R28, R89.reuse ;  /* 0x000000591c1c7220 */ /* 0x080fe20000400000 */
[----:B------:R-:W-:Y:S01]  /*5080*/  LEA.HI.X R5, R106, UR5, R115, 0x1, P4 ;  /* 0x000000056a057c11 */ /* 0x000fe2000a0f0c73 */
[----:B------:R-:W-:Y:S01]  /*5090*/  FMUL R29, R29, R89 ;  /* 0x000000591d1d7220 */ /* 0x000fe20000400000 */
[----:B------:R-:W-:Y:S01]  /*50a0*/  F2FP.BF16.F32.PACK_AB R25, RZ, R25 ;  /* 0x00000019ff19723e */ /* 0x000fe200000010ff */
[-C--:B------:R-:W-:Y:S01]  /*50b0*/  FMUL R30, R30, R89.reuse ;  /* 0x000000591e1e7220 */ /* 0x080fe20000400000 */
[----:B------:R-:W-:Y:S01]  /*50c0*/  ISETP.GT.AND P2, PT, R0, 0x8, P2 ;  /* 0x000000080000780c */ /* 0x000fe20001744270 */
[----:B------:R-:W-:Y:S01]  /*50d0*/  @P3 STG.E.U16 desc[UR36][R4.64], R24 ;  /* 0x0000001804003986 */ /* 0x000fe2000c101524 */
[C---:B------:R-:W-:Y:S01]  /*50e0*/  SHF.L.U64.HI R7, R6.reuse, 0x4, R7 ;  /* 0x0000000406077819 */ /* 0x040fe20000010207 */
[-C--:B------:R-:W-:Y:S01]  /*50f0*/  FMUL R31, R31, R89.reuse ;  /* 0x000000591f1f7220 */ /* 0x080fe20000400000 */
[----:B------:R-:W-:Y:S01]  /*5100*/  LEA R6, P3, R6, R4, 0x4 ;  /* 0x0000000406067211 */ /* 0x000fe200078620ff */
[----:B------:R-:W-:Y:S01]  /*5110*/  @P1 STG.E.U16 desc[UR36][R4.64+0x2], R25 ;  /* 0x0000021904001986 */ /* 0x000fe2000c101524 */
[----:B------:R-:W-:Y:S01]  /*5120*/  ISETP.GT.AND P1, PT, R0, 0x8, P0 ;  /* 0x000000080000780c */ /* 0x000fe20000724270 */
[----:B------:R-:W-:Y:S01]  /*5130*/  FMUL R32, R32, R89 ;  /* 0x0000005920207220 */ /* 0x000fe20000400000 */
[----:B------:R-:W-:Y:S01]  /*5140*/  F2FP.BF16.F32.PACK_AB R26, RZ, R26 ;  /* 0x0000001aff1a723e */ /* 0x000fe200000010ff */
[----:B------:R-:W-:Y:S01]  /*5150*/  IMAD.X R7, R7, 0x1, R5, P3 ;  /* 0x0000000107077824 */ /* 0x000fe200018e0605 */
[----:B------:R-:W-:Y:S01]  /*5160*/  F2FP.BF16.F32.PACK_AB R27, RZ, R27 ;  /* 0x0000001bff1b723e */ /* 0x000fe200000010ff */
[-C--:B------:R-:W-:Y:S01]  /*5170*/  FMUL R33, R33, R89.reuse ;  /* 0x0000005921217220 */ /* 0x080fe20000400000 */
[----:B------:R-:W-:Y:S01]  /*5180*/  ISETP.GT.AND P0, PT, R3, 0x8, PT ;  /* 0x000000080300780c */ /* 0x000fe20003f04270 */
[-C--:B------:R-:W-:Y:S01]  /*5190*/  FMUL R34, R34, R89.reuse ;  /* 0x0000005922227220 */ /* 0x080fe20000400000 */
[----:B------:R-:W-:Y:S01]  /*51a0*/  F2FP.BF16.F32.PACK_AB R28, RZ, R28 ;  /* 0x0000001cff1c723e */ /* 0x000fe200000010ff */
[-C--:B------:R-:W-:Y:S01]  /*51b0*/  FMUL R35, R35, R89.reuse ;  /* 0x0000005923237220 */ /* 0x080fe20000400000 */
[----:B------:R-:W-:Y:S01]  /*51c0*/  ISETP.GT.AND P4, PT, R0, RZ, P0 ;  /* 0x000000ff0000720c */ /* 0x000fe20000784270 */
[----:B------:R-:W-:Y:S01]  /*51d0*/  FMUL R36, R36, R89 ;  /* 0x0000005924247220 */ /* 0x000fe20000400000 */
[----:B------:R-:W-:Y:S01]  /*51e0*/  F2FP.BF16.F32.PACK_AB R29, RZ, R29 ;  /* 0x0000001dff1d723e */ /* 0x000fe200000010ff */
[----:B------:R-:W-:Y:S01]  /*51f0*/  @P1 STG.E.U16 desc[UR36][R6.64], R26 ;  /* 0x0000001a06001986 */ /* 0x000fe2000c101524 */
[----:B------:R-:W-:Y:S01]  /*5200*/  ISETP.GT.AND P1, PT, R0, 0x8, P0 ;  /* 0x000000080000780c */ /* 0x000fe20000724270 */
[-C--:B------:R-:W-:Y:S01]  /*5210*/  FMUL R37, R37, R89.reuse ;  /* 0x0000005925257220 */ /* 0x080fe20000400000 */
[----:B------:R-:W-:Y:S01]  /*5220*/  F2FP.BF16.F32.PACK_AB R30, RZ, R30 ;  /* 0x0000001eff1e723e */ /* 0x000fe200000010ff */
[----:B------:R-:W-:Y:S01]  /*5230*/  @P2 STG.E.U16 desc[UR36][R6.64+0x2], R27 ;  /* 0x0000021b06002986 */ /* 0x000fe2000c101524 */
[----:B------:R-:W-:Y:S01]  /*5240*/  ISETP.GT.AND P2, PT, R3, 0x9, PT ;  /* 0x000000090300780c */ /* 0x000fe20003f44270 */
[----:B------:R-:W-:Y:S01]  /*5250*/  FMUL R38, R38, R89 ;  /* 0x0000005926267220 */ /* 0x000fe20000400000 */
[----:B------:R-:W-:Y:S01]  /*5260*/  F2FP.BF16.F32.PACK_AB R31, RZ, R31 ;  /* 0x0000001fff1f723e */ /* 0x000fe200000010ff */
[-C--:B------:R-:W-:Y:S01]  /*5270*/  FMUL R39, R39, R89.reuse ;  /* 0x0000005927277220 */ /* 0x080fe20000400000 */
[C---:B------:R-:W-:Y:S01]  /*5280*/  ISETP.GT.AND P3, PT, R0.reuse, RZ, P2 ;  /* 0x000000ff0000720c */ /* 0x040fe20001764270 */
[----:B------:R-:W-:Y:S01]  /*5290*/  @P4 STG.E.U16 desc[UR36][R4.64+0x10], R28 ;  /* 0x0000101c04004986 */ /* 0x000fe2000c101524 */
[----:B------:R-:W-:Y:S01]  /*52a0*/  ISETP.GT.AND P2, PT, R0, 0x8, P2 ;  /* 0x000000080000780c */ /* 0x000fe20001744270 */
        /* <DEDUP_REMOVED lines=8> */
[-C--:B------:R-:W-:Y:S01]  /*5330*/  FMUL R44, R44, R89.reuse ;  /* 0x000000592c2c7220 */ /* 0x080fe20000400000 */
[----:B------:R-:W-:Y:S01]  /*5340*/  F2FP.BF16.F32.PACK_AB R34, RZ, R34 ;  /* 0x00000022ff22723e */ /* 0x000fe200000010ff */
[----:B------:R-:W-:Y:S01]  /*5350*/  @P3 STG.E.U16 desc[UR36][R4.64+0x12], R29 ;  /* 0x0000121d04003986 */ /* 0x000fe2000c101524 */
[----:B------:R-:W-:Y:S01]  /*5360*/  ISETP.GT.AND P3, PT, R3, 0x11, PT ;  /* 0x000000110300780c */ /* 0x000fe20003f64270 */
[----:B------:R-:W-:Y:S01]  /*5370*/  FMUL R45, R45, R89 ;  /* 0x000000592d2d7220 */ /* 0x000fe20000400000 */
[----:B------:R-:W-:Y:S01]  /*5380*/  F2FP.BF16.F32.PACK_AB R35, RZ, R35 ;  /* 0x00000023ff23723e */ /* 0x000fe200000010ff */
[----:B------:R-:W-:Y:S01]  /*5390*/  @P1 STG.E.U16 desc[UR36][R6.64+0x10], R30 ;  /* 0x0000101e06001986 */ /* 0x000fe2000c101524 */
[----:B------:R-:W-:Y:S01]  /*53a0*/  ISETP.GT.AND P1, PT, R0, 0x8, P0 ;  /* 0x000000080000780c */ /* 0x000fe20000724270 */
[-C--:B------:R-:W-:Y:S01]  /*53b0*/  FMUL R46, R46, R89.reuse ;  /* 0x000000592e2e7220 */ /* 0x080fe20000400000 */
[----:B------:R-:W-:Y:S01]  /*53c0*/  ISETP.GT.AND P0, PT, R3, 0x18, PT ;  /* 0x000000180300780c */ /* 0x000fe20003f04270 */
[----:B------:R-:W-:Y:S01]  /*53d0*/  @P2 STG.E.U16 desc[UR36][R6.64+0x12], R31 ;  /* 0x0000121f06002986 */ /* 0x000fe2000c101524 */
[C---:B------:R-:W-:Y:S01]  /*53e0*/  ISETP.GT.AND P2, PT, R0.reuse, RZ, P3 ;  /* 0x000000ff0000720c */ /* 0x040fe20001f44270 */
[-C--:B------:R-:W-:Y:S01]  /*53f0*/  FMUL R47, R47, R89.reuse ;  /* 0x000000592f2f7220 */ /* 0x080fe20000400000 */
[C---:B------:R-:W-:Y:S01]  /*5400*/  ISETP.GT.AND P3, PT, R0.reuse, 0x8, P3 ;  /* 0x000000080000780c */ /* 0x040fe20001f64270 */
[----:B------:R-:W-:Y:S01]  /*5410*/  @P4 STG.E.U16 desc[UR36][R4.64+0x20], R32 ;  /* 0x0000202004004986 */ /* 0x000fe2000c101524 */
[----:B------:R-:W-:Y:S01]  /*5420*/  ISETP.GT.AND P4, PT, R0, RZ, P0 ;  /* 0x000000ff0000720c */ /* 0x000fe20000784270 */
[-C--:B------:R-:W-:Y:S01]  /*5430*/  FMUL R48, R48, R89.reuse ;  /* 0x0000005930307220 */ /* 0x080fe20000400000 */
[----:B------:R-:W-:Y:S01]  /*5440*/  F2FP.BF16.F32.PACK_AB R36, RZ, R36 ;  /* 0x00000024ff24723e */ /* 0x000fe200000010ff */
[----:B------:R-:W-:Y:S01]  /*5450*/  FMUL R49, R49, R89 ;  /* 0x0000005931317220 */ /* 0x000fe20000400000 */
[----:B------:R-:W-:Y:S01]  /*5460*/  F2FP.BF16.F32.PACK_AB R37, RZ, R37 ;  /* 0x00000025ff25723e */ /* 0x000fe200000010ff */
[-C--:B------:R-:W-:Y:S01]  /*5470*/  FMUL R50, R50, R89.reuse ;  /* 0x0000005932327220 */ /* 0x080fe20000400000 */
[----:B------:R-:W-:Y:S01]  /*5480*/  F2FP.BF16.F32.PACK_AB R38, RZ, R38 ;  /* 0x00000026ff26723e */ /* 0x000fe200000010ff */
[----:B------:R-:W-:Y:S01]  /*5490*/  FMUL R51, R51, R89 ;  /* 0x0000005933337220 */ /* 0x000fe20000400000 */
[----:B------:R-:W-:Y:S01]  /*54a0*/  F2FP.BF16.F32.PACK_AB R39, RZ, R39 ;  /* 0x00000027ff27723e */ /* 0x000fe200000010ff */
[----:B------:R-:W-:Y:S01]  /*54b0*/  @P2 STG.E.U16 desc[UR36][R4.64+0x22], R33 ;  /* 0x0000222104002986 */ /* 0x000fe2000c101524 */
[----:B------:R-:W-:Y:S01]  /*54c0*/  F2FP.BF16.F32.PACK_AB R40, RZ, R40 ;  /* 0x00000028ff28723e */ /* 0x000fe200000010ff */
[----:B------:R-:W-:Y:S01]  /*54d0*/  FMUL R52, R52, R89 ;  /* 0x0000005934347220 */ /* 0x000fe20000400000 */
[----:B------:R-:W-:Y:S01]  /*54e0*/  F2FP.BF16.F32.PACK_AB R41, RZ, R41 ;  /* 0x00000029ff29723e */ /* 0x000fe200000010ff */
[----:B------:R-:W-:Y:S01]  /*54f0*/  @P1 STG.E.U16 desc[UR36][R6.64+0x20], R34 ;  /* 0x0000202206001986 */ /* 0x000fe2000c101524 */
[----:B------:R-:W-:Y:S01]  /*5500*/  ISETP.GT.AND P1, PT, R0, 0x8, P0 ;  /* 0x000000080000780c */ /* 0x000fe20000724270 */
[-C--:B------:R-:W-:Y:S01]  /*5510*/  FMUL R53, R53, R89.reuse ;  /* 0x0000005935357220 */ /* 0x080fe20000400000 */
[C---:B------:R-:W-:Y:S01]  /*5520*/  ISETP.GT.AND P0, PT, R3.reuse, 0x20, PT ;  /* 0x000000200300780c */ /* 0x040fe20003f04270 */
[----:B------:R-:W-:Y:S01]  /*5530*/  @P3 STG.E.U16 desc[UR36][R6.64+0x22], R35 ;  /* 0x0000222306003986 */ /* 0x000fe2000c101524 */
[----:B------:R-:W-:Y:S01]  /*5540*/  ISETP.GT.AND P3, PT, R3, 0x19, PT ;  /* 0x000000190300780c */ /* 0x000fe20003f64270 */
[-C--:B------:R-:W-:Y:S01]  /*5550*/  FMUL R54, R54, R89.reuse ;  /* 0x0000005936367220 */ /* 0x080fe20000400000 */
[----:B------:R-:W-:Y:S01]  /*5560*/  F2FP.BF16.F32.PACK_AB R42, RZ, R42 ;  /* 0x0000002aff2a723e */ /* 0x000fe200000010ff */
[----:B------:R-:W-:Y:S01]  /*5570*/  @P4 STG.E.U16 desc[UR36][R4.64+0x30], R36 ;  /* 0x0000302404004986 */ /* 0x000fe2000c101524 */
[C---:B------:R-:W-:Y:S01]  /*5580*/  ISETP.GT.AND P2, PT, R0.reuse, RZ, P3 ;  /* 0x000000ff0000720c */ /* 0x040fe20001f44270 */
[-C--:B------:R-:W-:Y:S01]  /*5590*/  FMUL R55, R55, R89.reuse ;  /* 0x0000005937377220 */ /* 0x080fe20000400000 */
[----:B------:R-:W-:Y:S01]  /*55a0*/  ISETP.GT.AND P3, PT, R0, 0x8, P3 ;  /* 0x000000080000780c */ /* 0x000fe20001f64270 */
[-C--:B------:R-:W-:Y:S01]  /*55b0*/  FMUL R56, R56, R89.reuse ;  /* 0x0000005938387220 */ /* 0x080fe20000400000 */
[----:B------:R-:W-:Y:S01]  /*55c0*/  ISETP.GT.AND P4, PT, R0, RZ, P0 ;  /* 0x000000ff0000720c */ /* 0x000fe20000784270 */
[----:B------:R-:W-:Y:S01]  /*55d0*/  FMUL R57, R57, R89 ;  /* 0x0000005939397220 */ /* 0x000fe20000400000 */
[----:B------:R-:W-:Y:S01]  /*55e0*/  F2FP.BF16.F32.PACK_AB R43, RZ, R43 ;  /* 0x0000002bff2b723e */ /* 0x000fe200000010ff */
[-C--:B------:R-:W-:Y:S01]  /*55f0*/  FMUL R58, R58, R89.reuse ;  /* 0x000000593a3a7220 */ /* 0x080fe20000400000 */
[----:B------:R-:W-:Y:S01]  /*5600*/  F2FP.BF16.F32.PACK_AB R44, RZ, R44 ;  /* 0x0000002cff2c723e */ /* 0x000fe200000010ff */
[----:B------:R-:W-:Y:S01]  /*5610*/  FMUL R59, R59, R89 ;  /* 0x000000593b3b7220 */ /* 0x000fe20000400000 */
[----:B------:R-:W-:Y:S01]  /*5620*/  F2FP.BF16.F32.PACK_AB R45, RZ, R45 ;  /* 0x0000002dff2d723e */ /* 0x000fe200000010ff */
[----:B------:R-:W-:Y:S01]  /*5630*/  FMUL R60, R60, R89 ;  /* 0x000000593c3c7220 */ /* 0x000fe20000400000 */
[----:B------:R-:W-:Y:S01]  /*5640*/  F2FP.BF16.F32.PACK_AB R46, RZ, R46 ;  /* 0x0000002eff2e723e */ /* 0x000fe200000010ff */
[----:B------:R-:W-:Y:S01]  /*5650*/  @P2 STG.E.U16 desc[UR36][R4.64+0x32], R37 ;  /* 0x0000322504002986 */ /* 0x000fe2000c101524 */
[----:B------:R-:W-:Y:S01]  /*5660*/  F2FP.BF16.F32.PACK_AB R47, RZ, R47 ;  /* 0x0000002fff2f723e */ /* 0x000fe200000010ff */
[-C--:B------:R-:W-:Y:S01]  /*5670*/  FMUL R61, R61, R89.reuse ;  /* 0x000000593d3d7220 */ /* 0x080fe20000400000 */
[----:B------:R-:W-:Y:S01]  /*5680*/  F2FP.BF16.F32.PACK_AB R48, RZ, R48 ;  /* 0x00000030ff30723e */ /* 0x000fe200000010ff */
[----:B------:R-:W-:Y:S01]  /*5690*/  @P1 STG.E.U16 desc[UR36][R6.64+0x30], R38 ;  /* 0x0000302606001986 */ /* 0x000fe2000c101524 */
[----:B------:R-:W-:Y:S01]  /*56a0*/  ISETP.GT.AND P1, PT, R0, 0x8, P0 ;  /* 0x000000080000780c */ /* 0x000fe20000724270 */
[-C--:B------:R-:W-:Y:S01]  /*56b0*/  FMUL R62, R62, R89.reuse ;  /* 0x000000593e3e7220 */ /* 0x080fe20000400000 */
[C---:B------:R-:W-:Y:S01]  /*56c0*/  ISETP.GT.AND P0, PT, R3.reuse, 0x28, PT ;  /* 0x000000280300780c */ /* 0x040fe20003f04270 */
[----:B------:R-:W-:Y:S01]  /*56d0*/  @P3 STG.E.U16 desc[UR36][R6.64+0x32], R39 ;  /* 0x0000322706003986 */ /* 0x000fe2000c101524 */
[----:B------:R-:W-:Y:S01]  /*56e0*/  ISETP.GT.AND P3, PT, R3, 0x21, PT ;  /* 0x000000210300780c */ /* 0x000fe20003f64270 */
[----:B------:R-:W-:Y:S01]  /*56f0*/  FMUL R63, R63, R89 ;  /* 0x000000593f3f7220 */ /* 0x000fe20000400000 */
[----:B------:R-:W-:Y:S01]  /*5700*/  F2FP.BF16.F32.PACK_AB R49, RZ, R49 ;  /* 0x00000031ff31723e */ /* 0x000fe200000010ff */
[----:B------:R-:W-:Y:S01]  /*5710*/  @P4 STG.E.U16 desc[UR36][R4.64+0x40], R40 ;  /* 0x0000402804004986 */ /* 0x000fe2000c101524 */
[----:B------:R-:W-:Y:S01]  /*5720*/  ISETP.GT.AND P2, PT, R0, RZ, P3 ;  /* 0x000000ff0000720c */ /* 0x000fe20001f44270 */
[-C--:B------:R-:W-:Y:S01]  /*5730*/  FMUL R64, R64, R89.reuse ;  /* 0x0000005940407220 */ /* 0x080fe20000400000 */
[C---:B------:R-:W-:Y:S01]  /*5740*/  ISETP.GT.AND P3, PT, R0.reuse, 0x8, P3 ;  /* 0x000000080000780c */ /* 0x040fe20001f64270 */
[-C--:B------:R-:W-:Y:S01]  /*5750*/  FMUL R65, R65, R89.reuse ;  /* 0x0000005941417220 */ /* 0x080fe20000400000 */
        /* <DEDUP_REMOVED lines=62> */
[----:B------:R-:W-:-:S02]  /*5b40*/  F2FP.BF16.F32.PACK_AB R68, RZ, R68 ;  /* 0x00000044ff44723e */ /* 0x000fc400000010ff */
[----:B------:R-:W-:Y:S01]  /*5b50*/  F2FP.BF16.F32.PACK_AB R69, RZ, R69 ;  /* 0x00000045ff45723e */ /* 0x000fe200000010ff */
[----:B------:R-:W-:Y:S01]  /*5b60*/  @P1 STG.E.U16 desc[UR36][R6.64+0x60], R50 ;  /* 0x0000603206001986 */ /* 0x000fe2000c101524 */
[C---:B------:R-:W-:Y:S02]  /*5b70*/  ISETP.GT.AND P1, PT, R0.reuse, 0x8, P0 ;  /* 0x000000080000780c */ /* 0x040fe40000724270 */
[C---:B------:R-:W-:Y:S01]  /*5b80*/  ISETP.GT.AND P0, PT, R3.reuse, 0x40, PT ;  /* 0x000000400300780c */ /* 0x040fe20003f04270 */
[----:B------:R-:W-:Y:S01]  /*5b90*/  @P3 STG.E.U16 desc[UR36][R6.64+0x62], R51 ;  /* 0x0000623306003986 */ /* 0x000fe2000c101524 */
[----:B------:R-:W-:Y:S02]  /*5ba0*/  ISETP.GT.AND P3, PT, R3, 0x39, PT ;  /* 0x000000390300780c */ /* 0x000fe40003f64270 */
[----:B------:R-:W-:Y:S01]  /*5bb0*/  F2FP.BF16.F32.PACK_AB R70, RZ, R70 ;  /* 0x00000046ff46723e */ /* 0x000fe200000010ff */
[----:B------:R-:W-:Y:S01]  /*5bc0*/  @P4 STG.E.U16 desc[UR36][R4.64+0x70], R52 ;  /* 0x0000703404004986 */ /* 0x000fe2000c101524 */
[----:B------:R-:W-:-:S02]  /*5bd0*/  ISETP.GT.AND P2, PT, R0, RZ, P3 ;  /* 0x000000ff0000720c */ /* 0x000fc40001f44270 */
[C---:B------:R-:W-:Y:S02]  /*5be0*/  ISETP.GT.AND P3, PT, R0.reuse, 0x8, P3 ;  /* 0x000000080000780c */ /* 0x040fe40001f64270 */
[----:B------:R-:W-:Y:S02]  /*5bf0*/  ISETP.GT.AND P4, PT, R0, RZ, P0 ;  /* 0x000000ff0000720c */ /* 0x000fe40000784270 */
[----:B------:R-:W-:Y:S02]  /*5c00*/  F2FP.BF16.F32.PACK_AB R71, RZ, R71 ;  /* 0x00000047ff47723e */ /* 0x000fe400000010ff */
[----:B------:R-:W-:Y:S02]  /*5c10*/  F2FP.BF16.F32.PACK_AB R72, RZ, R72 ;  /* 0x00000048ff48723e */ /* 0x000fe400000010ff */
[----:B------:R-:W-:Y:S02]  /*5c20*/  F2FP.BF16.F32.PACK_AB R73, RZ, R73 ;  /* 0x00000049ff49723e */ /* 0x000fe400000010ff */
        /* <DEDUP_REMOVED lines=33> */
[----:B------:R-:W-:-:S03]  /*5e40*/  F2FP.BF16.F32.PACK_AB R87, RZ, R87 ;  /* 0x00000057ff57723e */ /* 0x000fc600000010ff */
[----:B------:R-:W-:Y:S04]  /*5e50*/  @P2 STG.E.U16 desc[UR36][R4.64+0x92], R61 ;  /* 0x0000923d04002986 */ /* 0x000fe8000c101524 */
[----:B------:R-:W-:Y:S01]  /*5e60*/  @P1 STG.E.U16 desc[UR36][R6.64+0x90], R62 ;  /* 0x0000903e06001986 */ /* 0x000fe2000c101524 */
[----:B------:R-:W-:Y:S02]  /*5e70*/  ISETP.GT.AND P1, PT, R0, 0x8, P0 ;  /* 0x000000080000780c */ /* 0x000fe40000724270 */
[C---:B------:R-:W-:Y:S01]  /*5e80*/  ISETP.GT.AND P0, PT, R3.reuse, 0x58, PT ;  /* 0x000000580300780c */ /* 0x040fe20003f04270 */
[----:B------:R-:W-:Y:S01]  /*5e90*/  @P3 STG.E.U16 desc[UR36][R6.64+0x92], R63 ;  /* 0x0000923f06003986 */ /* 0x000fe2000c101524 */
[----:B------:R-:W-:-:S03]  /*5ea0*/  ISETP.GT.AND P3, PT, R3, 0x51, PT ;  /* 0x000000510300780c */ /* 0x000fc60003f64270 */
[----:B------:R-:W-:Y:S01]  /*5eb0*/  @P4 STG.E.U16 desc[UR36][R4.64+0xa0], R64 ;  /* 0x0000a04004004986 */ /* 0x000fe2000c101524 */
[C---:B------:R-:W-:Y:S02]  /*5ec0*/  ISETP.GT.AND P2, PT, R0.reuse, RZ, P3 ;  /* 0x000000ff0000720c */ /* 0x040fe40001f44270 */
[C---:B------:R-:W-:Y:S02]  /*5ed0*/  ISETP.GT.AND P3, PT, R0.reuse, 0x8, P3 ;  /* 0x000000080000780c */ /* 0x040fe40001f64270 */
[----:B------:R-:W-:-:S09]  /*5ee0*/  ISETP.GT.AND P4, PT, R0, RZ, P0 ;  /* 0x000000ff0000720c */ /* 0x000fd20000784270 */
        /* <DEDUP_REMOVED lines=9> */
[C---:B------:R-:W-:Y:S02]  /*5f80*/  ISETP.GT.AND P3, PT, R0.reuse, RZ, P0 ;  /* 0x000000ff0000720c */ /* 0x040fe40000764270 */
[----:B------:R-:W-:-:S07]  /*5f90*/  ISETP.GT.AND P0, PT, R0, 0x8, P0 ;  /* 0x000000080000780c */ /* 0x000fce0000704270 */
[----:B------:R-:W-:Y:S04]  /*5fa0*/  @P2 STG.E.U16 desc[UR36][R4.64+0xb2], R69 ;  /* 0x0000b24504002986 */ /* 0x000fe8000c101524 */
[----:B------:R-:W-:Y:S01]  /*5fb0*/  @P1 STG.E.U16 desc[UR36][R6.64+0xb0], R70 ;  /* 0x0000b04606001986 */ /* 0x000fe2000c101524 */
[----:B------:R-:W-:-:S03]  /*5fc0*/  ISETP.GT.AND P1, PT, R3, 0x68, PT ;  /* 0x000000680300780c */ /* 0x000fc60003f24270 */
        /* <DEDUP_REMOVED lines=11> */
[C---:B------:R-:W-:Y:S02]  /*6080*/  ISETP.GT.AND P2, PT, R0.reuse, RZ, P0 ;  /* 0x000000ff0000720c */ /* 0x040fe40000744270 */
[----:B------:R-:W-:Y:S01]  /*6090*/  ISETP.GT.AND P0, PT, R0, 0x8, P0 ;  /* 0x000000080000780c */ /* 0x000fe20000704270 */
[----:B------:R-:W-:Y:S01]  /*60a0*/  @P3 STG.E.U16 desc[UR36][R4.64+0xd0], R76 ;  /* 0x0000d04c04003986 */ /* 0x000fe2000c101524 */
[----:B------:R-:W-:-:S04]  /*60b0*/  ISETP.GT.AND P3, PT, R3, 0x70, PT ;  /* 0x000000700300780c */ /* 0x000fc80003f64270 */
[C---:B------:R-:W-:Y:S02]  /*60c0*/  ISETP.GT.AND P4, PT, R0.reuse, RZ, P3 ;  /* 0x000000ff0000720c */ /* 0x040fe40001f84270 */
[----:B------:R-:W-:-:S03]  /*60d0*/  ISETP.GT.AND P3, PT, R0, 0x8, P3 ;  /* 0x000000080000780c */ /* 0x000fc60001f64270 */
[----:B------:R-:W-:Y:S01]  /*60e0*/  @P2 STG.E.U16 desc[UR36][R4.64+0xd2], R77 ;  /* 0x0000d24d04002986 */ /* 0x000fe2000c101524 */
[----:B------:R-:W-:-:S03]  /*60f0*/  ISETP.GT.AND P2, PT, R3, 0x79, PT ;  /* 0x000000790300780c */ /* 0x000fc60003f44270 */
[----:B------:R-:W-:Y:S01]  /*6100*/  @P1 STG.E.U16 desc[UR36][R6.64+0xd0], R78 ;  /* 0x0000d04e06001986 */ /* 0x000fe2000c101524 */
[----:B------:R-:W-:-:S03]  /*6110*/  ISETP.GT.AND P1, PT, R3, 0x78, PT ;  /* 0x000000780300780c */ /* 0x000fc60003f24270 */
[----:B------:R-:W-:Y:S01]  /*6120*/  @P0 STG.E.U16 desc[UR36][R6.64+0xd2], R79 ;  /* 0x0000d24f06000986 */ /* 0x000fe2000c101524 */
[----:B------:R-:W-:-:S03]  /*6130*/  ISETP.GT.AND P0, PT, R3, 0x71, PT ;  /* 0x000000710300780c */ /* 0x000fc60003f04270 */
[----:B------:R-:W-:Y:S01]  /*6140*/  @P4 STG.E.U16 desc[UR36][R4.64+0xe0], R80 ;  /* 0x0000e05004004986 */ /* 0x000fe2000c101524 */
[C---:B------:R-:W-:Y:S02]  /*6150*/  ISETP.GT.AND P4, PT, R0.reuse, RZ, P0 ;  /* 0x000000ff0000720c */ /* 0x040fe40000784270 */
[----:B------:R-:W-:-:S11]  /*6160*/  ISETP.GT.AND P0, PT, R0, 0x8, P0 ;  /* 0x000000080000780c */ /* 0x000fd60000704270 */
[----:B------:R-:W-:Y:S02]  /*6170*/  @P4 IMAD.MOV.U32 R2, RZ, RZ, R4 ;  /* 0x000000ffff024224 */ /* 0x000fe400078e0004 */
[----:B------:R-:W-:-:S05]  /*6180*/  @P4 IMAD.MOV.U32 R3, RZ, RZ, R5 ;  /* 0x000000ffff034224 */ /* 0x000fca00078e0005 */
[----:B------:R0:W-:Y:S01]  /*6190*/  @P4 STG.E.U16 desc[UR36][R2.64+0xe2], R81 ;  /* 0x0000e25102004986 */ /* 0x0001e2000c101524 */
[C---:B------:R-:W-:Y:S02]  /*61a0*/  ISETP.GT.AND P4, PT, R0.reuse, RZ, P2 ;  /* 0x000000ff0000720c */ /* 0x040fe40001784270 */
[----:B------:R-:W-:Y:S01]  /*61b0*/  ISETP.GT.AND P2, PT, R0, 0x8, P2 ;  /* 0x000000080000780c */ /* 0x000fe20001744270 */
[----:B0-----:R-:W-:Y:S02]  /*61c0*/  @P3 IMAD.MOV.U32 R2, RZ, RZ, R6 ;  /* 0x000000ffff023224 */ /* 0x001fe400078e0006 */
[----:B------:R-:W-:-:S05]  /*61d0*/  @P3 IMAD.MOV.U32 R3, RZ, RZ, R7 ;  /* 0x000000ffff033224 */ /* 0x000fca00078e0007 */
[----:B------:R0:W-:Y:S01]  /*61e0*/  @P3 STG.E.U16 desc[UR36][R2.64+0xe0], R82 ;  /* 0x0000e05202003986 */ /* 0x0001e2000c101524 */
[C---:B------:R-:W-:Y:S02]  /*61f0*/  ISETP.GT.AND P3, PT, R0.reuse, RZ, P1 ;  /* 0x000000ff0000720c */ /* 0x040fe40000f64270 */
[----:B------:R-:W-:Y:S01]  /*6200*/  ISETP.GT.AND P1, PT, R0, 0x8, P1 ;  /* 0x000000080000780c */ /* 0x000fe20000f24270 */
[----:B0-----:R-:W-:Y:S02]  /*6210*/  @P0 IMAD.MOV.U32 R2, RZ, RZ, R6 ;  /* 0x000000ffff020224 */ /* 0x001fe400078e0006 */
[----:B------:R-:W-:-:S05]  /*6220*/  @P0 IMAD.MOV.U32 R3, RZ, RZ, R7 ;  /* 0x000000ffff030224 */ /* 0x000fca00078e0007 */
[----:B------:R0:W-:Y:S03]  /*6230*/  @P0 STG.E.U16 desc[UR36][R2.64+0xe2], R83 ;  /* 0x0000e25302000986 */ /* 0x0001e6000c101524 */
[----:B0-----:R-:W-:Y:S02]  /*6240*/  @P3 IMAD.MOV.U32 R2, RZ, RZ, R4 ;  /* 0x000000ffff023224 */ /* 0x001fe400078e0004 */
[----:B------:R-:W-:-:S05]  /*6250*/  @P3 IMAD.MOV.U32 R3, RZ, RZ, R5 ;  /* 0x000000ffff033224 */ /* 0x000fca00078e0005 */
[----:B------:R0:W-:Y:S04]  /*6260*/  @P3 STG.E.U16 desc[UR36][R2.64+0xf0], R84 ;  /* 0x0000f05402003986 */ /* 0x0001e8000c101524 */
[----:B------:R1:W-:Y:S01]  /*6270*/  @P4 STG.E.U16 desc[UR36][R4.64+0xf2], R85 ;  /* 0x0000f25504004986 */ /* 0x0003e2000c101524 */
[----:B0-----:R-:W-:Y:S02]  /*6280*/  @P1 IMAD.MOV.U32 R2, RZ, RZ, R6 ;  /* 0x000000ffff021224 */ /* 0x001fe400078e0006 */
[----:B------:R-:W-:-:S05]  /*6290*/  @P1 IMAD.MOV.U32 R3, RZ, RZ, R7 ;  /* 0x000000ffff031224 */ /* 0x000fca00078e0007 */
[----:B------:R1:W-:Y:S04]  /*62a0*/  @P1 STG.E.U16 desc[UR36][R2.64+0xf0], R86 ;  /* 0x0000f05602001986 */ /* 0x0003e8000c101524 */
[----:B------:R1:W-:Y:S02]  /*62b0*/  @P2 STG.E.U16 desc[UR36][R6.64+0xf2], R87 ;  /* 0x0000f25706002986 */ /* 0x0003e4000c101524 */
.L_x_163:
[----:B------:R-:W-:Y:S05]  /*62c0*/  BSYNC B0 ;  /* 0x0000000000007941 */ /* 0x000fea0003800000 */
.L_x_37:
[----:B01----:R-:W2:Y:S01]  /*62d0*/  LDL.64 R2, [R1] ;  /* 0x0000000001027983 */ /* 0x003ea20000100a00 */
[----:B------:R-:W-:Y:S01]  /*62e0*/  ULDC.64 UR4, c[0x0][0x650] ;  /* 0x0001940000047ab9 */ /* 0x000fe20000000a00 */
[----:B------:R0:W-:Y:S01]  /*62f0*/  SYNCS.ARRIVE.TRANS64.A1T0 RZ, [R97+UR47], RZ ;  /* 0x000000ff61ff79a7 */ /* 0x0001e2000810002f */
[----:B----4-:R-:W-:Y:S01]  /*6300*/  PRMT R0, RZ, 0x7610, R0 ;  /* 0x00007610ff007816 */ /* 0x010fe20000000000 */
[----:B------:R-:W-:Y:S02]  /*6310*/  IMAD.MOV.U32 R19, RZ, RZ, -0x1 ;  /* 0xffffffffff137424 */ /* 0x000fe400078e00ff */
[----:B-----5:R-:W-:Y:S01]  /*6320*/  IMAD.MOV.U32 R22, RZ, RZ, -0x1 ;  /* 0xffffffffff167424 */ /* 0x020fe200078e00ff */
[----:B--2---:R-:W-:-:S04]  /*6330*/  LEA R18, P0, R2, R18, 0x1 ;  /* 0x0000001202127211 */ /* 0x004fc800078008ff */
[----:B------:R-:W-:Y:S01]  /*6340*/  LEA.HI.X R17, R2, R17, R23, 0x1, P0 ;  /* 0x0000001102117211 */ /* 0x000fe200000f0c17 */
[----:B------:R-:W-:Y:S01]  /*6350*/  IMAD.MOV.U32 R2, RZ, RZ, -0x1 ;  /* 0xffffffffff027424 */ /* 0x000fe200078e00ff */
[----:B------:R-:W-:-:S04]  /*6360*/  ISETP.GE.U32.AND P0, PT, R18, UR4, PT ;  /* 0x0000000412007c0c */ /* 0x000fc8000bf06070 */
[----:B------:R-:W-:-:S13]  /*6370*/  ISETP.GE.U32.AND.EX P0, PT, R17, UR5, PT, P0 ;  /* 0x0000000511007c0c */ /* 0x000fda000bf06100 */
[----:B0-----:R-:W-:Y:S05]  /*6380*/  @P0 BRA `(.L_x_164) ;  /* 0x0000000400700947 */ /* 0x001fea0003800000 */
[----:B------:R-:W0:Y:S01]  /*6390*/  S2R R10, SR_CTAID.X ;  /* 0x00000000000a7919 */ /* 0x000e220000002500 */
[----:B------:R-:W1:Y:S01]  /*63a0*/  LDC.64 R8, c[0x0][0x628] ;  /* 0x00018a00ff087b82 */ /* 0x000e620000000a00 */
[----:B------:R-:W-:Y:S01]  /*63b0*/  ULDC UR4, c[0x0][0x150] ;  /* 0x0000540000047ab9 */ /* 0x000fe20000000800 */
[----:B---3--:R-:W-:Y:S01]  /*63c0*/  IMAD.MOV.U32 R6, RZ, RZ, R18 ;  /* 0x000000ffff067224 */ /* 0x008fe200078e0012 */
[----:B------:R-:W2:Y:S01]  /*63d0*/  S2R R20, SR_CTAID.Y ;  /* 0x0000000000147919 */ /* 0x000ea20000002600 */
[----:B------:R-:W-:-:S04]  /*63e0*/  IMAD.MOV.U32 R7, RZ, RZ, R17 ;  /* 0x000000ffff077224 */ /* 0x000fc800078e0011 */
[----:B------:R-:W3:Y:S08]  /*63f0*/  LDC R15, c[0x0][0x144] ;  /* 0x00005100ff0f7b82 */ /* 0x000ef00000000800 */
[----:B------:R-:W4:Y:S08]  /*6400*/  LDC R0, c[0x0][0x630] ;  /* 0x00018c00ff007b82 */ /* 0x000f300000000800 */
[----:B------:R-:W2:Y:S01]  /*6410*/  LDC.64 R12, c[0x0][0x620] ;  /* 0x00018800ff0c7b82 */ /* 0x000ea20000000a00 */
[----:B-1----:R-:W-:-:S04]  /*6420*/  ISETP.NE.U32.AND P0, PT, R8, RZ, PT ;  /* 0x000000ff0800720c */ /* 0x002fc80003f05070 */
[----:B------:R-:W-:Y:S02]  /*6430*/  ISETP.NE.AND.EX P0, PT, R9, RZ, PT, P0 ;  /* 0x000000ff0900720c */ /* 0x000fe40003f05300 */
[----:B0-----:R-:W-:-:S05]  /*6440*/  I2FP.F32.U32 R2, R10 ;  /* 0x0000000a00027245 */ /* 0x001fca0000201000 */
[----:B------:R-:W-:-:S04]  /*6450*/  FMUL R2, R2, UR4 ;  /* 0x0000000402027c20 */ /* 0x000fc80008400000 */
[----:B------:R0:W1:Y:S02]  /*6460*/  F2I.U32.TRUNC.NTZ R14, R2 ;  /* 0x00000002000e7305 */ /* 0x000064000020f000 */
[----:B---34-:R-:W-:Y:S05]  /*6470*/  @!P0 BRA `(.L_x_165) ;  /* 0x0000000000288947 */ /* 0x018fea0003800000 */
[----:B------:R-:W3:Y:S02]  /*6480*/  LDC R3, c[0x0][0x634] ;  /* 0x00018d00ff037b82 */ /* 0x000ee40000000800 */
[----:B---3--:R-:W-:-:S05]  /*6490*/  IADD3 R7, P0, R18, R3, RZ ;  /* 0x0000000312077210 */ /* 0x008fca0007f1e0ff */
[----:B------:R-:W-:-:S04]  /*64a0*/  IMAD.X R11, RZ, RZ, R17, P0 ;  /* 0x000000ffff0b7224 */ /* 0x000fc800000e0611 */
[----:B0-----:R-:W-:-:S04]  /*64b0*/  IMAD.WIDE.U32 R2, R11, R8, RZ ;  /* 0x000000080b027225 */ /* 0x001fc800078e00ff */
[----:B------:R-:W-:-:S04]  /*64c0*/  IMAD.WIDE.U32 R4, P0, R7, R9, R2 ;  /* 0x0000000907047225 */ /* 0x000fc80007800002 */
[----:B------:R-:W-:-:S04]  /*64d0*/  IMAD.WIDE.U32 R2, R7, R8, RZ ;  /* 0x0000000807027225 */ /* 0x000fc800078e00ff */
[----:B------:R-:W-:Y:S01]  /*64e0*/  IMAD.X R7, RZ, RZ, RZ, P0 ;  /* 0x000000ffff077224 */ /* 0x000fe200000e06ff */
[----:B------:R-:W-:Y:S01]  /*64f0*/  IADD3 RZ, P0, R3, R4, RZ ;  /* 0x0000000403ff7210 */ /* 0x000fe20007f1e0ff */
[----:B------:R-:W-:-:S04]  /*6500*/  IMAD.MOV.U32 R6, RZ, RZ, R5 ;  /* 0x000000ffff067224 */ /* 0x000fc800078e0005 */
[----:B------:R-:W-:-:S08]  /*6510*/  IMAD.WIDE.U32.X R6, R11, R9, R6, P0 ;  /* 0x000000090b067225 */ /* 0x000fd000000e0406 */
.L_x_165:
[----:B------:R-:W3:Y:S01]  /*6520*/  LDC.64 R26, c[0x0][0x640] ;  /* 0x00019000ff1a7b82 */ /* 0x000ee20000000a00 */
[-C--:B------:R-:W-:Y:S01]  /*6530*/  SHF.R.U64 R11, R6, R0.reuse, R7 ;  /* 0x00000000060b7219 */ /* 0x080fe20000001207 */
[----:B------:R-:W-:Y:S01]  /*6540*/  IMAD.MOV.U32 R19, RZ, RZ, R17 ;  /* 0x000000ffff137224 */ /* 0x000fe200078e0011 */
[----:B------:R-:W-:Y:S01]  /*6550*/  SHF.R.U32.HI R0, RZ, R0, R7 ;  /* 0x00000000ff007219 */ /* 0x000fe20000011607 */
[----:B-1----:R-:W-:Y:S01]  /*6560*/  IMAD.MOV R14, RZ, RZ, -R14 ;  /* 0x000000ffff0e7224 */ /* 0x002fe200078e0a0e */
[----:B------:R-:W-:Y:S01]  /*6570*/  IADD3 R5, P0, RZ, -R11, RZ ;  /* 0x8000000bff057210 */ /* 0x000fe20007f1e0ff */
[----:B------:R-:W-:Y:S01]  /*6580*/  ULDC UR4, c[0x0][0x154] ;  /* 0x0000550000047ab9 */ /* 0x000fe20000000800 */
[----:B------:R-:W-:Y:S01]  /*6590*/  IMAD.MOV.U32 R7, RZ, RZ, 0x1 ;  /* 0x00000001ff077424 */ /* 0x000fe200078e00ff */
[----:B------:R-:W1:Y:S01]  /*65a0*/  LDC R4, c[0x0][0x618] ;  /* 0x00018600ff047b82 */ /* 0x000e620000000800 */
[----:B------:R-:W-:Y:S02]  /*65b0*/  IMAD R22, R15, R14, R10 ;  /* 0x0000000e0f167224 */ /* 0x000fe400078e020a */
[----:B------:R-:W-:-:S04]  /*65c0*/  IMAD.X R3, RZ, RZ, ~R0, P0 ;  /* 0x000000ffff037224 */ /* 0x000fc800000e0e00 */
[-C--:B--2---:R-:W-:Y:S01]  /*65d0*/  IMAD R0, R3, R12.reuse, RZ ;  /* 0x0000000c03007224 */ /* 0x084fe200078e02ff */
[----:B------:R-:W2:Y:S01]  /*65e0*/  LDC R6, c[0x0][0x608] ;  /* 0x00018200ff067b82 */ /* 0x000ea20000000800 */
[----:B0-----:R-:W-:-:S04]  /*65f0*/  IMAD.WIDE.U32 R2, R5, R12, R18 ;  /* 0x0000000c05027225 */ /* 0x001fc800078e0012 */
[----:B------:R-:W-:Y:S01]  /*6600*/  IMAD R5, R5, R13, R0 ;  /* 0x0000000d05057224 */ /* 0x000fe200078e0200 */
[----:B------:R-:W-:Y:S02]  /*6610*/  I2FP.F32.U32 R0, R20 ;  /* 0x0000001400007245 */ /* 0x000fe40000201000 */
[----:B------:R-:W0:Y:S01]  /*6620*/  LDC R24, c[0x0][0x658] ;  /* 0x00019600ff187b82 */ /* 0x000e220000000800 */
[----:B------:R-:W-:Y:S01]  /*6630*/  IMAD.IADD R3, R3, 0x1, R5 ;  /* 0x0000000103037824 */ /* 0x000fe200078e0205 */
[----:B---3--:R-:W-:Y:S01]  /*6640*/  ISETP.NE.U32.AND P0, PT, R26, RZ, PT ;  /* 0x000000ff1a00720c */ /* 0x008fe20003f05070 */
[----:B------:R-:W-:Y:S01]  /*6650*/  FMUL R0, R0, UR4 ;  /* 0x0000000400007c20 */ /* 0x000fe20008400000 */
[----:B------:R-:W-:Y:S02]  /*6660*/  IMAD.MOV.U32 R5, RZ, RZ, -0x1 ;  /* 0xffffffffff057424 */ /* 0x000fe400078e00ff */
[----:B------:R-:W-:Y:S01]  /*6670*/  ISETP.NE.AND.EX P0, PT, R27, RZ, PT, P0 ;  /* 0x000000ff1b00720c */ /* 0x000fe20003f05300 */
[----:B------:R3:W4:Y:S01]  /*6680*/  F2I.U32.TRUNC.NTZ R12, R0 ;  /* 0x00000000000c7305 */ /* 0x000722000020f000 */
[----:B------:R-:W3:Y:S01]  /*6690*/  LDC R15, c[0x0][0x148] ;  /* 0x00005200ff0f7b82 */ /* 0x000ee20000000800 */
[----:B-1----:R-:W-:-:S02]  /*66a0*/  SHF.R.U64 R10, R2, R4, R3 ;  /* 0x00000004020a7219 */ /* 0x002fc40000001203 */
[----:B------:R-:W-:-:S05]  /*66b0*/  SHF.R.U32.HI R3, RZ, R4, R3 ;  /* 0x00000004ff037219 */ /* 0x000fca0000011603 */
[----:B------:R-:W1:Y:S01]  /*66c0*/  LDC R14, c[0x0][0x600] ;  /* 0x00018000ff0e7b82 */ /* 0x000e620000000800 */
[-CC-:B--2---:R-:W-:Y:S02]  /*66d0*/  SHF.R.U64 R8, R10, R6.reuse, R3.reuse ;  /* 0x000000060a087219 */ /* 0x184fe40000001203 */
[----:B------:R-:W-:-:S05]  /*66e0*/  SHF.R.U32.HI R3, RZ, R6, R3 ;  /* 0x00000006ff037219 */ /* 0x000fca0000011603 */
[----:B------:R-:W2:Y:S01]  /*66f0*/  LDC R21, c[0x0][0x648] ;  /* 0x00019200ff157b82 */ /* 0x000ea20000000800 */
[-CC-:B0-----:R-:W-:Y:S02]  /*6700*/  SHF.R.U64 R13, R8, R24.reuse, R3.reuse ;  /* 0x00000018080d7219 */ /* 0x181fe40000001203 */
[-C--:B------:R-:W-:Y:S02]  /*6710*/  SHF.L.U32 R5, R5, R24.reuse, RZ ;  /* 0x0000001805057219 */ /* 0x080fe400000006ff */
[-C--:B------:R-:W-:Y:S01]  /*6720*/  SHF.R.U32.HI R3, RZ, R24.reuse, R3 ;  /* 0x00000018ff037219 */ /* 0x080fe20000011603 */
[----:B------:R-:W-:Y:S01]  /*6730*/  IMAD.MOV.U32 R2, RZ, RZ, R13 ;  /* 0x000000ffff027224 */ /* 0x000fe200078e000d */
[----:B------:R-:W-:Y:S01]  /*6740*/  SHF.L.U32 R24, R7, R24, RZ ;  /* 0x0000001807187219 */ /* 0x000fe200000006ff */
[----:B------:R-:W0:Y:S01]  /*6750*/  LDC R25, c[0x0][0x638] ;  /* 0x00018e00ff197b82 */ /* 0x000e220000000800 */
[----:B------:R-:W-:-:S07]  /*6760*/  LOP3.LUT R19, RZ, R5, RZ, 0x33, !PT ;  /* 0x00000005ff137212 */ /* 0x000fce00078e33ff */
[----:B------:R-:W0:Y:S01]  /*6770*/  LDC R28, c[0x0][0x610] ;  /* 0x00018400ff1c7b82 */ /* 0x000e220000000800 */
[----:B----4-:R-:W-:Y:S05]  /*6780*/  @!P0 BRA `(.L_x_166) ;  /* 0x0000000000288947 */ /* 0x010fea0003800000 */
[----:B---3--:R-:W3:Y:S02]  /*6790*/  LDC R0, c[0x0][0x64c] ;  /* 0x00019300ff007b82 */ /* 0x008ee40000000800 */
        /* <DEDUP_REMOVED lines=9> */
.L_x_166:
[----:B------:R-:W4:Y:S01]  /*6830*/  LDC R4, c[0x0][0x65c] ;  /* 0x00019700ff047b82 */ /* 0x000f220000000800 */
[----:B--23--:R-:W-:Y:S01]  /*6840*/  SHF.R.U64 R0, R2, R21, R3 ;  /* 0x0000001502007219 */ /* 0x00cfe20000001203 */
[----:B-1----:R-:W-:Y:S01]  /*6850*/  VIADD R3, R14, 0xffffffff ;  /* 0xffffffff0e037836 */ /* 0x002fe20000000000 */
[----:B------:R-:W-:Y:S01]  /*6860*/  LOP3.LUT R19, R8, R19, RZ, 0xc0, !PT ;  /* 0x0000001308137212 */ /* 0x000fe200078ec0ff */
[----:B------:R-:W-:Y:S02]  /*6870*/  IMAD.MOV R12, RZ, RZ, -R12 ;  /* 0x000000ffff0c7224 */ /* 0x000fe400078e0a0c */
[----:B------:R-:W-:Y:S01]  /*6880*/  IMAD.MOV R2, RZ, RZ, -R0 ;  /* 0x000000ffff027224 */ /* 0x000fe200078e0a00 */
[----:B------:R-:W-:Y:S01]  /*6890*/  LOP3.LUT R3, R10, R3, RZ, 0xc0, !PT ;  /* 0x000000030a037212 */ /* 0x000fe200078ec0ff */
[----:B------:R-:W-:Y:S02]  /*68a0*/  IMAD R19, R24, R0, R19 ;  /* 0x0000000018137224 */ /* 0x000fe400078e0213 */
[----:B0-----:R-:W-:-:S04]  /*68b0*/  IMAD R0, R2, R25, R13 ;  /* 0x0000001902007224 */ /* 0x001fc800078e020d */
[----:B------:R-:W-:Y:S01]  /*68c0*/  IMAD R2, R0, R14, R3 ;  /* 0x0000000e00027224 */ /* 0x000fe200078e0203 */
[----:B----4-:R-:W-:Y:S01]  /*68d0*/  ISETP.NE.AND P0, PT, R4, 0x1, PT ;  /* 0x000000010400780c */ /* 0x010fe20003f05270 */
[----:B------:R-:W-:-:S05]  /*68e0*/  IMAD.MOV.U32 R4, RZ, RZ, 0x1 ;  /* 0x00000001ff047424 */ /* 0x000fca00078e00ff */
[----:B------:R-:W-:-:S07]  /*68f0*/  PRMT R0, R4, 0x7610, R0 ;  /* 0x0000761004007816 */ /* 0x000fce0000000000 */
[----:B------:R-:W-:-:S04]  /*6900*/  @P0 IMAD R22, R15, R12, R20 ;  /* 0x0000000c0f160224 */ /* 0x000fc800078e0214 */
[----:B------:R-:W-:-:S05]  /*6910*/  IMAD R19, R19, R28, R22 ;  /* 0x0000001c13137224 */ /* 0x000fca00078e0216 */
[----:B------:R-:W-:Y:S02]  /*6920*/  SEL R22, R2, R19, !P0 ;  /* 0x0000001302167207 */ /* 0x000fe40004000000 */
[----:B------:R-:W-:Y:S01]  /*6930*/  SEL R19, R19, R2, !P0 ;  /* 0x0000000213137207 */ /* 0x000fe20004000000 */
[----:B------:R-:W-:-:S07]  /*6940*/  IMAD.MOV.U32 R2, RZ, RZ, R11 ;  /* 0x000000ffff027224 */ /* 0x000fce00078e000b */
.L_x_164:
[----:B------:R-:W-:Y:S02]  /*6950*/  LOP3.LUT P0, RZ, R0, 0xff, RZ, 0xc0, !PT ;  /* 0x000000ff00ff7812 */ /* 0x000fe4000780c0ff */
[----:B------:R-:W-:-:S11]  /*6960*/  LOP3.LUT R103, R103, 0x1, RZ, 0x3c, !PT ;  /* 0x0000000167677812 */ /* 0x000fd600078e3cff */
[----:B------:R-:W-:Y:S05]  /*6970*/  @P0 BRA `(.L_x_167) ;  /* 0xffffffac00c40947 */ /* 0x000fea000383ffff */
[----:B------:R-:W-:Y:S05]  /*6980*/  EXIT ;  /* 0x000000000000794d */ /* 0x000fea0003800000 */
.L_x_18:
[----:B------:R-:W-:-:S08]  /*6990*/  ISETP.NE.AND P0, PT, R5, RZ, PT ;  /* 0x000000ff0500720c */ /* 0x000fd00003f05270 */
[----:B0-2---:R-:W0:-:S00]  /*69a0*/  USETMAXREG.DEALLOC.CTAPOOL 0x28 ;  /* 0x00000028000079c8 */ /* 0x005e0000080e0500 */
[----:B------:R-:W-:Y:S05]  /*69b0*/  @P0 EXIT ;  /* 0x000000000000094d */ /* 0x000fea0003800000 */
[----:B0-----:R-:W-:Y:S01]  /*69c0*/  LOP3.LUT P0, RZ, R8, 0xff, RZ, 0xc0, !PT ;  /* 0x000000ff08ff7812 */ /* 0x001fe2000780c0ff */
[----:B------:R-:W-:Y:S02]  /*69d0*/  IMAD.MOV.U32 R0, RZ, RZ, 0x1 ;  /* 0x00000001ff007424 */ /* 0x000fe400078e00ff */
[----:B------:R-:W-:-:S10]  /*69e0*/  IMAD.MOV.U32 R8, RZ, RZ, RZ ;  /* 0x000000ffff087224 */ /* 0x000fd400078e00ff */
[----:B------:R-:W-:Y:S05]  /*69f0*/  @!P0 BRA `(.L_x_168) ;  /* 0x0000000c00388947 */ /* 0x000fea0003800000 */
[----:B------:R-:W0:Y:S01]  /*6a00*/  S2UR UR8, SR_CgaCtaId ;  /* 0x00000000000879c3 */ /* 0x000e220000008800 */
[----:B------:R-:W-:Y:S01]  /*6a10*/  LOP3.LUT P0, RZ, R4, 0x1f, RZ, 0xc0, !PT ;  /* 0x0000001f04ff7812 */ /* 0x000fe2000780c0ff */
[----:B------:R-:W-:Y:S01]  /*6a20*/  ULDC UR5, c[0x0][0x658] ;  /* 0x0001960000057ab9 */ /* 0x000fe20000000800 */
[----:B------:R-:W-:Y:S01]  /*6a30*/  UMOV UR6, 0xffffffff ;  /* 0xffffffff00067882 */ /* 0x000fe20000000000 */
[----:B------:R-:W-:Y:S01]  /*6a40*/  BSSY B0, `(.L_x_168) ;  /* 0x00000c9000007945 */ /* 0x000fe20003800000 */
[----:B------:R-:W-:Y:S01]  /*6a50*/  USHF.L.U32 UR6, UR6, UR5, URZ ;  /* 0x0000000506067299 */ /* 0x000fe2000800063f */
[C---:B------:R-:W-:Y:S01]  /*6a60*/  ISETP.NE.AND P2, PT, R3.reuse, RZ, PT ;  /* 0x000000ff0300720c */ /* 0x040fe20003f45270 */
[----:B------:R-:W-:Y:S01]  /*6a70*/  IMAD.MOV.U32 R9, RZ, RZ, 0x1 ;  /* 0x00000001ff097424 */ /* 0x000fe200078e00ff */
[----:B------:R-:W-:Y:S01]  /*6a80*/  ISETP.NE.OR P0, PT, R3, RZ, !P0 ;  /* 0x000000ff0300720c */ /* 0x000fe20004705670 */
[----:B------:R-:W-:Y:S01]  /*6a90*/  IMAD.MOV.U32 R0, RZ, RZ, 0x1 ;  /* 0x00000001ff007424 */ /* 0x000fe200078e00ff */
[----:B------:R-:W-:Y:S01]  /*6aa0*/  LOP3.LUT R6, R16, 0x2, RZ, 0xfc, !PT ;  /* 0x0000000210067812 */ /* 0x000fe200078efcff */
[----:B------:R-:W-:Y:S01]  /*6ab0*/  IMAD.MOV.U32 R8, RZ, RZ, RZ ;  /* 0x000000ffff087224 */ /* 0x000fe200078e00ff */
[----:B------:R-:W-:Y:S01]  /*6ac0*/  ULDC UR4, c[0x0][0x600] ;  /* 0x0001800000047ab9 */ /* 0x000fe20000000800 */
[----:B------:R-:W-:Y:S01]  /*6ad0*/  UMOV UR7, 0x1 ;  /* 0x0000000100077882 */ /* 0x000fe20000000000 */
[----:B------:R-:W-:-:S02]  /*6ae0*/  UIADD3 UR22, UR40, 0x1, URZ ;  /* 0x0000000128167890 */ /* 0x000fc4000fffe03f */
[----:B------:R-:W-:Y:S02]  /*6af0*/  UIADD3 UR15, UR4, -0x1, URZ ;  /* 0xffffffff040f7890 */ /* 0x000fe4000fffe03f */
[----:B------:R-:W-:Y:S02]  /*6b00*/  USHF.L.U32 UR17, UR7, UR5, URZ ;  /* 0x0000000507117299 */ /* 0x000fe4000800063f */
[----:B------:R-:W-:Y:S01]  /*6b10*/  ULOP3.LUT UR16, URZ, UR6, URZ, 0x33, !UPT ;  /* 0x000000063f107292 */ /* 0x000fe2000f8e333f */
[----:B------:R-:W-:Y:S01]  /*6b20*/  ULDC.64 UR20, c[0x0][0x198] ;  /* 0x0000660000147ab9 */ /* 0x000fe20000000a00 */
[----:B0-----:R-:W-:-:S10]  /*6b30*/  IMAD.U32 R7, RZ, RZ, UR8 ;  /* 0x00000008ff077e24 */ /* 0x001fd4000f8e00ff */
.L_x_180:
[----:B------:R-:W-:-:S03]  /*6b40*/  UMOV UR4, 0xffffffff ;  /* 0xffffffff00047882 */ /* 0x000fc60000000000 */
[----:B------:R-:W-:Y:S05]  /*6b50*/  BRA.DIV UR4, `(.L_x_169) ;  /* 0x0000001604ec7947 */ /* 0x000fea000b800000 */
[----:B------:R-:W-:-:S13]  /*6b60*/  ELECT P6, URZ, PT ;  /* 0x00000000003f782f */ /* 0x000fda00038c0000 */
.L_x_207:
[----:B------:R-:W0:Y:S01]  /*6b70*/  LDC R3, c[0x0][0x28c] ;  /* 0x0000a300ff037b82 */ /* 0x000e220000000800 */
[----:B------:R-:W-:Y:S01]  /*6b80*/  BSSY B1, `(.L_x_170) ;  /* 0x000003c000017945 */ /* 0x000fe20003800000 */
[----:B0-----:R-:W-:-:S13]  /*6b90*/  ISETP.LT.OR P6, PT, R3, 0x1, !P6 ;  /* 0x000000010300780c */ /* 0x001fda00077c1670 */
[----:B------:R-:W-:Y:S05]  /*6ba0*/  @P6 BRA `(.L_x_171) ;  /* 0x0000000000e46947 */ /* 0x000fea0003800000 */
[----:B------:R-:W-:Y:S02]  /*6bb0*/  IMAD R7, R19, 0x4, R7 ;  /* 0x0000000413077824 */ /* 0x000fe400078e0207 */
[----:B------:R-:W-:Y:S02]  /*6bc0*/  IMAD.SHL.U32 R22, R22, 0x80, RZ ;  /* 0x0000008016167824 */ /* 0x000fe400078e00ff */
[----:B------:R-:W-:Y:S02]  /*6bd0*/  IMAD.MOV.U32 R14, RZ, RZ, RZ ;  /* 0x000000ffff0e7224 */ /* 0x000fe400078e00ff */
[----:B------:R-:W-:Y:S02]  /*6be0*/  IMAD.U32 R15, RZ, RZ, UR22 ;  /* 0x00000016ff0f7e24 */ /* 0x000fe4000f8e00ff */
[----:B------:R-:W-:Y:S02]  /*6bf0*/  IMAD.MOV.U32 R3, RZ, RZ, R0 ;  /* 0x000000ffff037224 */ /* 0x000fe400078e0000 */
[----:B------:R-:W-:-:S02]  /*6c00*/  IMAD.MOV.U32 R4, RZ, RZ, R8 ;  /* 0x000000ffff047224 */ /* 0x000fc400078e0008 */
[----:B------:R-:W-:-:S07]  /*6c10*/  IMAD.SHL.U32 R11, R7, 0x10, RZ ;  /* 0x00000010070b7824 */ /* 0x000fce00078e00ff */
.L_x_175:
[----:B------:R-:W0:Y:S01]  /*6c20*/  S2UR UR4, SR_CgaCtaId ;  /* 0x00000000000479c3 */ /* 0x000e220000008800 */
[----:B------:R-:W-:Y:S02]  /*6c30*/  MOV R10, 0x400 ;  /* 0x00000400000a7802 */ /* 0x000fe40000000f00 */
[----:B------:R-:W-:Y:S01]  /*6c40*/  SHF.L.U32 R5, R3, 0x1f, RZ ;  /* 0x0000001f03057819 */ /* 0x000fe200000006ff */
[----:B0-----:R-:W-:-:S05]  /*6c50*/  IMAD.U32 R7, RZ, RZ, UR4 ;  /* 0x00000004ff077e24 */ /* 0x001fca000f8e00ff */
[----:B------:R-:W-:Y:S02]  /*6c60*/  LEA R13, R7, R10, 0x18 ;  /* 0x0000000a070d7211 */ /* 0x000fe400078ec0ff */
[----:B------:R-:W0:Y:S03]  /*6c70*/  @!P2 LDC R10, c[0x0][0x500] ;  /* 0x00014000ff0aab82 */ /* 0x000e260000000800 */
[----:B------:R-:W-:-:S04]  /*6c80*/  IMAD R12, R4, 0x8, R13 ;  /* 0x00000008040c7824 */ /* 0x000fc800078e020d */
[----:B------:R-:W1:Y:S02]  /*6c90*/  SYNCS.PHASECHK.TRANS64.TRYWAIT P1, [R12+URZ+0x90], R5 ;  /* 0x000090050c0075a7 */ /* 0x000e64000802017f */
[----:B-1----:R-:W-:Y:S05]  /*6ca0*/  @!P1 BRA `(.L_x_172) ;  /* 0x0000001400b89947 */ /* 0x002fea0003800000 */
.L_x_208:
[----:B-1----:R-:W-:Y:S01]  /*6cb0*/  PRMT R5, R6, 0x9910, RZ ;  /* 0x0000991006057816 */ /* 0x002fe200000000ff */
[----:B0-----:R0:W-:Y:S03]  /*6cc0*/  @!P2 SYNCS.ARRIVE.TRANS64 RZ, [R12+URZ], R10 ;  /* 0x0000000a0cffa9a7 */ /* 0x0011e6000800003f */
[----:B------:R-:W-:-:S13]  /*6cd0*/  ISETP.NE.AND P1, PT, R5, 0x2, PT ;  /* 0x000000020500780c */ /* 0x000fda0003f25270 */
[----:B0-----:R-:W-:Y:S05]  /*6ce0*/  @P1 BRA `(.L_x_173) ;  /* 0x0000000000041947 */ /* 0x001fea0003800000 */
[----:B------:R-:W-:Y:S01]  /*6cf0*/  BPT.TRAP 0x1 ;  /* 0x000000040000795c */ /* 0x000fe20000300000 */
.L_x_173:
[----:B------:R-:W-:Y:S05]  /*6d00*/  @P0 BRA `(.L_x_174) ;  /* 0x0000000000040947 */ /* 0x000fea0003800000 */
[----:B------:R-:W-:Y:S01]  /*6d10*/  BPT.TRAP 0x1 ;  /* 0x000000040000795c */ /* 0x000fe20000300000 */
.L_x_174:
[----:B------:R-:W-:Y:S01]  /*6d20*/  IMAD R5, R4, 0x4, R7 ;  /* 0x0000000404057824 */ /* 0x000fe200078e0207 */
[----:B------:R-:W-:Y:S01]  /*6d30*/  R2UR UR9, R12 ;  /* 0x000000000c0972ca */ /* 0x000fe200000e0000 */
[----:B------:R-:W-:Y:S01]  /*6d40*/  VIADD R15, R15, 0xffffffff ;  /* 0xffffffff0f0f7836 */ /* 0x000fe20000000000 */
[----:B------:R-:W-:Y:S01]  /*6d50*/  UIADD3 UR4, UP0, UR20, 0xf0, URZ ;  /* 0x000000f014047890 */ /* 0x000fe2000ff1e03f */
[----:B------:R-:W-:Y:S01]  /*6d60*/  IMAD.SHL.U32 R5, R5, 0x200, RZ ;  /* 0x0000020005057824 */ /* 0x000fe200078e00ff */
[----:B------:R-:W-:Y:S01]  /*6d70*/  R2UR UR11, R11 ;  /* 0x000000000b0b72ca */ /* 0x000fe200000e0000 */
[----:B------:R-:W-:Y:S01]  /*6d80*/  UIADD3 UR24, UP1, UR20, 0x1f0, URZ ;  /* 0x000001f014187890 */ /* 0x000fe2000ff3e03f */
[----:B------:R-:W-:Y:S01]  /*6d90*/  R2UR UR10, R14 ;  /* 0x000000000e0a72ca */ /* 0x000fe200000e0000 */
[--C-:B------:R-:W-:Y:S01]  /*6da0*/  IMAD R5, R5, 0x2, R13.reuse ;  /* 0x0000000205057824 */ /* 0x100fe200078e020d */
[----:B------:R-:W-:Y:S01]  /*6db0*/  R2UR UR12, R2 ;  /* 0x00000000020c72ca */ /* 0x000fe200000e0000 */
[----:B------:R-:W-:Y:S01]  /*6dc0*/  IMAD R13, R4, 0x2000, R13 ;  /* 0x00002000040d7824 */ /* 0x000fe200078e020d */
[----:B------:R-:W-:Y:S01]  /*6dd0*/  R2UR UR18, R22 ;  /* 0x00000000161272ca */ /* 0x000fe200000e0000 */
[----:B------:R-:W-:Y:S01]  /*6de0*/  VIADD R4, R4, 0x1 ;  /* 0x0000000104047836 */ /* 0x000fe20000000000 */
[----:B------:R-:W-:Y:S01]  /*6df0*/  R2UR UR5, R5 ;  /* 0x00000000050572ca */ /* 0x000fe200000e0000 */
[----:B------:R-:W-:Y:S01]  /*6e00*/  UIADD3.X UR25, URZ, UR21, URZ, UP1, !UPT ;  /* 0x000000153f197290 */ /* 0x000fe20008ffe43f */
[----:B------:R-:W-:Y:S01]  /*6e10*/  R2UR UR8, R13 ;  /* 0x000000000d0872ca */ /* 0x000fe200000e0000 */
[----:B------:R-:W-:Y:S01]  /*6e20*/  UMOV UR19, 0xf0000 ;  /* 0x000f000000137882 */ /* 0x000fe20000000000 */
[----:B------:R-:W-:Y:S01]  /*6e30*/  ISETP.GT.AND P3, PT, R15, 0x1, PT ;  /* 0x000000010f00780c */ /* 0x000fe20003f64270 */
[----:B------:R-:W-:Y:S01]  /*6e40*/  UMOV UR6, 0x0 ;  /* 0x0000000000067882 */ /* 0x000fe20000000000 */
[----:B------:R-:W-:Y:S01]  /*6e50*/  UMOV UR7, 0x10000000 ;  /* 0x1000000000077882 */ /* 0x000fe20000000000 */
[----:B------:R-:W-:Y:S01]  /*6e60*/  ISETP.NE.AND P1, PT, R4, 0x12, PT ;  /* 0x000000120400780c */ /* 0x000fe20003f25270 */
[----:B------:R-:W-:-:S03]  /*6e70*/  VIADD R14, R14, 0x20 ;  /* 0x000000200e0e7836 */ /* 0x000fc60000000000 */
[----:B------:R-:W-:Y:S02]  /*6e80*/  SEL R10, RZ, 0x1, P1 ;  /* 0x00000001ff0a7807 */ /* 0x000fe40000800000 */
[----:B------:R-:W-:Y:S01]  /*6e90*/  UIADD3 UR13, UR5, 0x200, URZ ;  /* 0x00000200050d7890 */ /* 0x000fe2000fffe03f */
[----:B------:R-:W-:Y:S01]  /*6ea0*/  SEL R4, R4, RZ, P1 ;  /* 0x000000ff04047207 */ /* 0x000fe20000800000 */
[----:B------:R-:W-:Y:S01]  /*6eb0*/  UIADD3.X UR5, URZ, UR21, URZ, UP0, !UPT ;  /* 0x000000153f057290 */ /* 0x000fe200087fe43f */
[----:B------:R-:W-:Y:S01]  /*6ec0*/  LOP3.LUT R3, R3, R10, RZ, 0x3c, !PT ;  /* 0x0000000a03037212 */ /* 0x000fe200078e3cff */
[----:B------:R-:W-:-:S03]  /*6ed0*/  UIADD3 UR14, UR8, 0x12200, URZ ;  /* 0x00012200080e7890 */ /* 0x000fc6000fffe03f */
[----:B------:R-:W-:-:S04]  /*6ee0*/  UMOV UR8, UR13 ;  /* 0x0000000d00087c82 */ /* 0x000fc80008000000 */
[----:B------:R0:W-:Y:S02]  /*6ef0*/  UTMALDG.3D.MULTICAST [UR8], [UR4], UR19, desc[UR6] ;  /* 0x00000608040073b4 */ /* 0x0001e40008011813 */
[----:B0-----:R-:W-:Y:S01]  /*6f00*/  UMOV UR8, UR14 ;  /* 0x0000000e00087c82 */ /* 0x001fe20008000000 */
[----:B------:R-:W-:Y:S02]  /*6f10*/  UMOV UR11, UR18 ;  /* 0x00000012000b7c82 */ /* 0x000fe40008000000 */
[----:B------:R0:W-:Y:S02]  /*6f20*/  UTMALDG.3D [UR8], [UR24], desc[UR6] ;  /* 0x00000608180075b4 */ /* 0x0001e40008011000 */
[----:B0-----:R-:W-:Y:S05]  /*6f30*/  @P3 BRA `(.L_x_175) ;  /* 0xfffffffc00383947 */ /* 0x001fea000383ffff */
.L_x_171:
[----:B------:R-:W-:Y:S05]  /*6f40*/  BSYNC B1 ;  /* 0x0000000000017941 */ /* 0x000fea0003800000 */
.L_x_170:
[----:B------:R-:W2:Y:S01]  /*6f50*/  LDL.64 R12, [R1] ;  /* 0x00000000010c7983 */ /* 0x000ea20000100a00 */
[----:B------:R-:W-:Y:S01]  /*6f60*/  LOP3.LUT P4, RZ, R9, 0xff, RZ, 0xc0, !PT ;  /* 0x000000ff09ff7812 */ /* 0x000fe2000788c0ff */
[----:B------:R-:W-:Y:S01]  /*6f70*/  VIADD R8, R8, UR40 ;  /* 0x0000002808087c36 */ /* 0x000fe20008000000 */
[----:B------:R-:W-:Y:S01]  /*6f80*/  ULDC.64 UR4, c[0x0][0x650] ;  /* 0x0001940000047ab9 */ /* 0x000fe20000000a00 */
[----:B------:R-:W-:Y:S01]  /*6f90*/  IMAD.U32 R5, RZ, RZ, UR40 ;  /* 0x00000028ff057e24 */ /* 0x000fe2000f8e00ff */
[----:B------:R-:W-:Y:S01]  /*6fa0*/  UISETP.GE.U32.AND UP0, UPT, UR40, 0x12, UPT ;  /* 0x000000122800788c */ /* 0x000fe2000bf06070 */
[----:B------:R-:W-:Y:S01]  /*6fb0*/  BSSY B1, `(.L_x_176) ;  /* 0x000006f000017945 */ /* 0x000fe20003800000 */
[----:B------:R-:W-:Y:S01]  /*6fc0*/  ISETP.GT.U32.AND P1, PT, R8, 0x11, PT ;  /* 0x000000110800780c */ /* 0x000fe20003f24070 */
[----:B------:R-:W-:Y:S01]  /*6fd0*/  IMAD.MOV.U32 R19, RZ, RZ, -0x1 ;  /* 0xffffffffff137424 */ /* 0x000fe200078e00ff */
[----:B------:R-:W-:Y:S01]  /*6fe0*/  PRMT R9, RZ, 0x7610, R9 ;  /* 0x00007610ff097816 */ /* 0x000fe20000000009 */
[----:B------:R-:W-:Y:S01]  /*6ff0*/  IMAD.MOV.U32 R22, RZ, RZ, -0x1 ;  /* 0xffffffffff167424 */ /* 0x000fe200078e00ff */
[----:B------:R-:W-:-:S02]  /*7000*/  ISETP.LT.U32.AND P1, PT, R5, 0x12, P1 ;  /* 0x000000120500780c */ /* 0x000fc40000f21070 */
[----:B------:R-:W-:Y:S01]  /*7010*/  PLOP3.LUT P3, PT, PT, PT, UP0, 0x80, 0x0 ;  /* 0x000000000000781c */ /* 0x000fe20003f6f008 */
[----:B------:R-:W0:Y:S01]  /*7020*/  @P4 S2R R7, SR_CgaCtaId ;  /* 0x0000000000074919 */ /* 0x000e220000008800 */
[----:B------:R-:W-:-:S04]  /*7030*/  @P4 MOV R2, 0x400 ;  /* 0x0000040000024802 */ /* 0x000fc80000000f00 */
[----:B0-----:R-:W-:Y:S01]  /*7040*/  @P4 LEA R4, R7, R2, 0x18 ;  /* 0x0000000207044211 */ /* 0x001fe200078ec0ff */
[----:B------:R-:W-:-:S03]  /*7050*/  IMAD.WIDE.U32 R2, R8, 0x38e38e39, RZ ;  /* 0x38e38e3908027825 */ /* 0x000fc600078e00ff */
[----:B------:R0:W-:Y:S01]  /*7060*/  @P4 SYNCS.ARRIVE.TRANS64.A1T0 RZ, [R4+URZ+0x158], RZ ;  /* 0x000158ff04ff49a7 */ /* 0x0001e2000810003f */
[----:B------:R-:W-:Y:S01]  /*7070*/  IMAD.MOV.U32 R2, RZ, RZ, -0x1 ;  /* 0xffffffffff027424 */ /* 0x000fe200078e00ff */
[----:B------:R-:W-:Y:S02]  /*7080*/  SHF.R.U32.HI R5, RZ, 0x2, R3 ;  /* 0x00000002ff057819 */ /* 0x000fe40000011603 */
[----:B------:R-:W-:-:S03]  /*7090*/  SEL R3, RZ, 0x1, !P1 ;  /* 0x00000001ff037807 */ /* 0x000fc60004800000 */
[----:B------:R-:W-:Y:S01]  /*70a0*/  IMAD R8, R5, -0x12, R8 ;  /* 0xffffffee05087824 */ /* 0x000fe200078e0208 */
[----:B------:R-:W-:Y:S02]  /*70b0*/  LOP3.LUT R0, R0, R3, RZ, 0x3c, !PT ;  /* 0x0000000300007212 */ /* 0x000fe400078e3cff */
[----:B------:R-:W-:Y:S02]  /*70c0*/  PRMT R3, RZ, 0x7610, R3 ;  /* 0x00007610ff037816 */ /* 0x000fe40000000003 */
[----:B------:R-:W-:Y:S02]  /*70d0*/  @P3 LOP3.LUT R0, R0, 0x1, R5, 0x78, !PT ;  /* 0x0000000100003812 */ /* 0x000fe400078e7805 */
[----:B--2---:R-:W-:-:S04]  /*70e0*/  IADD3 R18, P4, R18, R12, RZ ;  /* 0x0000000c12127210 */ /* 0x004fc80007f9e0ff */
[----:B------:R-:W-:Y:S01]  /*70f0*/  ISETP.GE.U32.AND P1, PT, R18, UR4, PT ;  /* 0x0000000412007c0c */ /* 0x000fe2000bf26070 */
[----:B------:R-:W-:-:S05]  /*7100*/  IMAD.X R17, R17, 0x1, R23, P4 ;  /* 0x0000000111117824 */ /* 0x000fca00020e0617 */
[----:B------:R-:W-:-:S13]  /*7110*/  ISETP.GE.U32.AND.EX P1, PT, R17, UR5, PT, P1 ;  /* 0x0000000511007c0c */ /* 0x000fda000bf26110 */
[----:B0-----:R-:W-:Y:S05]  /*7120*/  @P1 BRA `(.L_x_177) ;  /* 0x00000004005c1947 */ /* 0x001fea0003800000 */
[----:B------:R-:W0:Y:S01]  /*7130*/  S2R R12, SR_CTAID.X ;  /* 0x00000000000c7919 */ /* 0x000e220000002500 */
[----:B------:R-:W-:Y:S01]  /*7140*/  ULDC.64 UR4, c[0x0][0x628] ;  /* 0x00018a0000047ab9 */ /* 0x000fe20000000a00 */
[----:B------:R-:W1:Y:S01]  /*7150*/  LDC R13, c[0x0][0x144] ;  /* 0x00005100ff0d7b82 */ /* 0x000e620000000800 */
[----:B------:R-:W-:Y:S01]  /*7160*/  ISETP.NE.U32.AND P1, PT, RZ, UR4, PT ;  /* 0x00000004ff007c0c */ /* 0x000fe2000bf25070 */
[----:B------:R-:W2:Y:S01]  /*7170*/  S2R R10, SR_CTAID.Y ;  /* 0x00000000000a7919 */ /* 0x000ea20000002600 */
[----:B------:R-:W-:Y:S01]  /*7180*/  ULDC UR7, c[0x0][0x630] ;  /* 0x00018c0000077ab9 */ /* 0x000fe20000000800 */
[----:B------:R-:W-:Y:S01]  /*7190*/  ULDC UR8, c[0x0][0x150] ;  /* 0x0000540000087ab9 */ /* 0x000fe20000000800 */
[----:B------:R-:W-:Y:S01]  /*71a0*/  ISETP.NE.AND.EX P1, PT, RZ, UR5, PT, P1 ;  /* 0x00000005ff007c0c */ /* 0x000fe2000bf25310 */
[----:B------:R-:W-:Y:S02]  /*71b0*/  IMAD.MOV.U32 R2, RZ, RZ, R18 ;  /* 0x000000ffff027224 */ /* 0x000fe400078e0012 */
[----:B------:R-:W-:Y:S01]  /*71c0*/  IMAD.MOV.U32 R3, RZ, RZ, R17 ;  /* 0x000000ffff037224 */ /* 0x000fe200078e0011 */
[----:B0-----:R-:W-:-:S09]  /*71d0*/  I2FP.F32.U32 R14, R12 ;  /* 0x0000000c000e7245 */ /* 0x001fd20000201000 */
[----:B------:R-:W-:Y:S05]  /*71e0*/  @!P1 BRA `(.L_x_178) ;  /* 0x0000000000289947 */ /* 0x000fea0003800000 */
[----:B------:R-:W-:Y:S02]  /*71f0*/  ULDC UR6, c[0x0][0x634] ;  /* 0x00018d0000067ab9 */ /* 0x000fe40000000800 */
[----:B------:R-:W-:-:S05]  /*7200*/  IADD3 R3, P1, R18, UR6, RZ ;  /* 0x0000000612037c10 */ /* 0x000fca000ff3e0ff */
[----:B------:R-:W-:-:S04]  /*7210*/  IMAD.X R11, RZ, RZ, R17, P1 ;  /* 0x000000ffff0b7224 */ /* 0x000fc800008e0611 */
[----:B------:R-:W-:-:S04]  /*7220*/  IMAD.WIDE.U32 R4, R11, UR4, RZ ;  /* 0x000000040b047c25 */ /* 0x000fc8000f8e00ff */
[----:B------:R-:W-:-:S04]  /*7230*/  IMAD.WIDE.U32 R4, P1, R3, UR5, R4 ;  /* 0x0000000503047c25 */ /* 0x000fc8000f820004 */
[----:B------:R-:W-:-:S04]  /*7240*/  IMAD.WIDE.U32 R2, R3, UR4, RZ ;  /* 0x0000000403027c25 */ /* 0x000fc8000f8e00ff */
[----:B------:R-:W-:Y:S01]  /*7250*/  IMAD.MOV.U32 R2, RZ, RZ, R5 ;  /* 0x000000ffff027224 */ /* 0x000fe200078e0005 */
[----:B------:R-:W-:Y:S01]  /*7260*/  IADD3 RZ, P3, R3, R4, RZ ;  /* 0x0000000403ff7210 */ /* 0x000fe20007f7e0ff */
[----:B------:R-:W-:-:S04]  /*7270*/  IMAD.X R3, RZ, RZ, RZ, P1 ;  /* 0x000000ffff037224 */ /* 0x000fc800008e06ff */
[----:B------:R-:W-:-:S08]  /*7280*/  IMAD.WIDE.U32.X R2, R11, UR5, R2, P3 ;  /* 0x000000050b027c25 */ /* 0x000fd000098e0402 */
.L_x_178:
[----:B------:R-:W-:Y:S01]  /*7290*/  FMUL R14, R14, UR8 ;  /* 0x000000080e0e7c20 */ /* 0x000fe20008400000 */
[--C-:B------:R-:W-:Y:S01]  /*72a0*/  SHF.R.U64 R11, R2, UR7, R3.reuse ;  /* 0x00000007020b7c19 */ /* 0x100fe20008001203 */
[----:B------:R-:W-:Y:S01]  /*72b0*/  ULDC.64 UR4, c[0x0][0x620] ;  /* 0x0001880000047ab9 */ /* 0x000fe20000000a00 */
[----:B------:R-:W-:Y:S01]  /*72c0*/  SHF.R.U32.HI R2, RZ, UR7, R3 ;  /* 0x00000007ff027c19 */ /* 0x000fe20008011603 */
[----:B------:R-:W-:Y:S01]  /*72d0*/  IMAD.MOV.U32 R3, RZ, RZ, R17 ;  /* 0x000000ffff037224 */ /* 0x000fe200078e0011 */
[----:B------:R-:W-:Y:S01]  /*72e0*/  IADD3 R15, P1, RZ, -R11, RZ ;  /* 0x8000000bff0f7210 */ /* 0x000fe20007f3e0ff */
[----:B------:R-:W0:Y:S01]  /*72f0*/  F2I.U32.TRUNC.NTZ R14, R14 ;  /* 0x0000000e000e7305 */ /* 0x000e22000020f000 */
[----:B------:R-:W-:-:S03]  /*7300*/  ULDC.64 UR6, c[0x0][0x640] ;  /* 0x0001900000067ab9 */ /* 0x000fc60000000a00 */
[----:B------:R-:W-:Y:S01]  /*7310*/  IMAD.X R2, RZ, RZ, ~R2, P1 ;  /* 0x000000ffff027224 */ /* 0x000fe200008e0e02 */
[----:B------:R-:W-:-:S03]  /*7320*/  ISETP.NE.U32.AND P1, PT, RZ, UR6, PT ;  /* 0x00000006ff007c0c */ /* 0x000fc6000bf25070 */
[----:B------:R-:W-:Y:S01]  /*7330*/  IMAD R2, R2, UR4, RZ ;  /* 0x0000000402027c24 */ /* 0x000fe2000f8e02ff */
[----:B------:R-:W-:-:S03]  /*7340*/  ISETP.NE.AND.EX P1, PT, RZ, UR7, PT, P1 ;  /* 0x00000007ff007c0c */ /* 0x000fc6000bf25310 */
[C---:B------:R-:W-:Y:S01]  /*7350*/  IMAD R5, R15.reuse, UR5, R2 ;  /* 0x000000050f057c24 */ /* 0x040fe2000f8e0202 */
[----:B------:R-:W-:Y:S01]  /*7360*/  ULDC UR5, c[0x0][0x154] ;  /* 0x0000550000057ab9 */ /* 0x000fe20000000800 */
[----:B------:R-:W-:Y:S02]  /*7370*/  IMAD.MOV.U32 R2, RZ, RZ, R18 ;  /* 0x000000ffff027224 */ /* 0x000fe400078e0012 */
[----:B0-----:R-:W-:Y:S02]  /*7380*/  IMAD.MOV R4, RZ, RZ, -R14 ;  /* 0x000000ffff047224 */ /* 0x001fe400078e0a0e */
[----:B------:R-:W-:Y:S01]  /*7390*/  IMAD.WIDE.U32 R2, R15, UR4, R2 ;  /* 0x000000040f027c25 */ /* 0x000fe2000f8e0002 */
[----:B------:R-:W-:-:S03]  /*73a0*/  ULDC UR4, c[0x0][0x618] ;  /* 0x0001860000047ab9 */ /* 0x000fc60000000800 */
[----:B-1----:R-:W-:Y:S01]  /*73b0*/  IMAD R12, R13, R4, R12 ;  /* 0x000000040d0c7224 */ /* 0x002fe200078e020c */
[----:B--2---:R-:W-:Y:S01]  /*73c0*/  I2FP.F32.U32 R4, R10 ;  /* 0x0000000a00047245 */ /* 0x004fe20000201000 */
[----:B------:R-:W0:Y:S01]  /*73d0*/  LDC R13, c[0x0][0x148] ;  /* 0x00005200ff0d7b82 */ /* 0x000e220000000800 */
[----:B------:R-:W-:-:S03]  /*73e0*/  IMAD.IADD R3, R3, 0x1, R5 ;  /* 0x0000000103037824 */ /* 0x000fc600078e0205 */
[----:B------:R-:W-:Y:S02]  /*73f0*/  FMUL R4, R4, UR5 ;  /* 0x0000000504047c20 */ /* 0x000fe40008400000 */
[--C-:B------:R-:W-:Y:S02]  /*7400*/  SHF.R.U64 R14, R2, UR4, R3.reuse ;  /* 0x00000004020e7c19 */ /* 0x100fe40008001203 */
[----:B------:R-:W-:Y:S01]  /*7410*/  SHF.R.U32.HI R3, RZ, UR4, R3 ;  /* 0x00000004ff037c19 */ /* 0x000fe20008011603 */
[----:B------:R1:W2:Y:S01]  /*7420*/  F2I.U32.TRUNC.NTZ R20, R4 ;  /* 0x0000000400147305 */ /* 0x0002a2000020f000 */
[----:B------:R-:W-:Y:S02]  /*7430*/  ULDC UR4, c[0x0][0x608] ;  /* 0x0001820000047ab9 */ /* 0x000fe40000000800 */
[--C-:B------:R-:W-:Y:S02]  /*7440*/  SHF.R.U64 R19, R14, UR4, R3.reuse ;  /* 0x000000040e137c19 */ /* 0x100fe40008001203 */
[----:B------:R-:W-:Y:S01]  /*7450*/  SHF.R.U32.HI R2, RZ, UR4, R3 ;  /* 0x00000004ff027c19 */ /* 0x000fe20008011603 */
[----:B------:R-:W-:-:S03]  /*7460*/  ULDC UR4, c[0x0][0x658] ;  /* 0x0001960000047ab9 */ /* 0x000fc60000000800 */
[--C-:B------:R-:W-:Y:S02]  /*7470*/  SHF.R.U64 R15, R19, UR4, R2.reuse ;  /* 0x00000004130f7c19 */ /* 0x100fe40008001202 */
[----:B------:R-:W-:-:S03]  /*7480*/  SHF.R.U32.HI R21, RZ, UR4, R2 ;  /* 0x00000004ff157c19 */ /* 0x000fc60008011602 */
[----:B------:R-:W-:Y:S02]  /*7490*/  IMAD.MOV.U32 R2, RZ, RZ, R15 ;  /* 0x000000ffff027224 */ /* 0x000fe400078e000f */
[----:B------:R-:W-:Y:S01]  /*74a0*/  IMAD.MOV.U32 R3, RZ, RZ, R21 ;  /* 0x000000ffff037224 */ /* 0x000fe200078e0015 */
[----:B-12---:R-:W-:Y:S06]  /*74b0*/  @!P1 BRA `(.L_x_179) ;  /* 0x0000000000289947 */ /* 0x006fec0003800000 */
        /* <DEDUP_REMOVED lines=10> */
.L_x_179:
[----:B------:R-:W1:Y:S01]  /*7560*/  LDC R4, c[0x0][0x65c] ;  /* 0x00019700ff047b82 */ /* 0x000e620000000800 */
[----:B------:R-:W-:Y:S01]  /*7570*/  ULDC UR4, c[0x0][0x648] ;  /* 0x0001920000047ab9 */ /* 0x000fe20000000800 */
[----:B------:R-:W-:Y:S01]  /*7580*/  LOP3.LUT R19, R19, UR16, RZ, 0xc0, !PT ;  /* 0x0000001013137c12 */ /* 0x000fe2000f8ec0ff */
[----:B------:R-:W-:Y:S01]  /*7590*/  IMAD.MOV R20, RZ, RZ, -R20 ;  /* 0x000000ffff147224 */ /* 0x000fe200078e0a14 */
[----:B------:R-:W-:Y:S01]  /*75a0*/  SHF.R.U64 R2, R2, UR4, R3 ;  /* 0x0000000402027c19 */ /* 0x000fe20008001203 */
[----:B------:R-:W-:Y:S01]  /*75b0*/  ULDC UR4, c[0x0][0x638] ;  /* 0x00018e0000047ab9 */ /* 0x000fe20000000800 */
[----:B------:R-:W-:Y:S01]  /*75c0*/  LOP3.LUT R14, R14, UR15, RZ, 0xc0, !PT ;  /* 0x0000000f0e0e7c12 */ /* 0x000fe2000f8ec0ff */
[----:B------:R-:W-:Y:S01]  /*75d0*/  ULDC UR5, c[0x0][0x610] ;  /* 0x0001840000057ab9 */ /* 0x000fe20000000800 */
[----:B------:R-:W-:Y:S02]  /*75e0*/  IMAD.MOV.U32 R3, RZ, RZ, 0x1 ;  /* 0x00000001ff037424 */ /* 0x000fe400078e00ff */
[----:B------:R-:W-:Y:S01]  /*75f0*/  IMAD R19, R2, UR17, R19 ;  /* 0x0000001102137c24 */ /* 0x000fe2000f8e0213 */
[----:B-1----:R-:W-:Y:S01]  /*7600*/  ISETP.NE.AND P1, PT, R4, 0x1, PT ;  /* 0x000000010400780c */ /* 0x002fe20003f25270 */
[----:B------:R-:W-:-:S02]  /*7610*/  IMAD.MOV R4, RZ, RZ, -R2 ;  /* 0x000000ffff047224 */ /* 0x000fc400078e0a02 */
[----:B------:R-:W-:Y:S02]  /*7620*/  IMAD.MOV.U32 R2, RZ, RZ, R11 ;  /* 0x000000ffff027224 */ /* 0x000fe400078e000b */
[----:B------:R-:W-:Y:S01]  /*7630*/  IMAD R15, R4, UR4, R15 ;  /* 0x00000004040f7c24 */ /* 0x000fe2000f8e020f */
[----:B------:R-:W-:-:S03]  /*7640*/  ULDC UR4, c[0x0][0x600] ;  /* 0x0001800000047ab9 */ /* 0x000fc60000000800 */
[----:B------:R-:W-:-:S04]  /*7650*/  IMAD R15, R15, UR4, R14 ;  /* 0x000000040f0f7c24 */ /* 0x000fc8000f8e020e */
[----:B0-----:R-:W-:-:S04]  /*7660*/  @P1 IMAD R12, R13, R20, R10 ;  /* 0x000000140d0c1224 */ /* 0x001fc800078e020a */
[----:B------:R-:W-:-:S05]  /*7670*/  IMAD R12, R19, UR5, R12 ;  /* 0x00000005130c7c24 */ /* 0x000fca000f8e020c */
[----:B------:R-:W-:Y:S02]  /*7680*/  SEL R22, R15, R12, !P1 ;  /* 0x0000000c0f167207 */ /* 0x000fe40004800000 */
[----:B------:R-:W-:-:S07]  /*7690*/  SEL R19, R12, R15, !P1 ;  /* 0x0000000f0c137207 */ /* 0x000fce0004800000 */
.L_x_177:
[----:B------:R-:W-:Y:S05]  /*76a0*/  BSYNC B1 ;  /* 0x0000000000017941 */ /* 0x000fea0003800000 */
.L_x_176:
[----:B------:R-:W-:-:S13]  /*76b0*/  LOP3.LUT P1, RZ, R3, 0xff, RZ, 0xc0, !PT ;  /* 0x000000ff03ff7812 */ /* 0x000fda000782c0ff */
[----:B------:R-:W-:Y:S05]  /*76c0*/  @P1 BRA `(.L_x_180) ;  /* 0xfffffff4001c1947 */ /* 0x000fea000383ffff */
[----:B------:R-:W-:Y:S05]  /*76d0*/  BSYNC B0 ;  /* 0x0000000000007941 */ /* 0x000fea0003800000 */
.L_x_168:
[----:B------:R-:W-:-:S03]  /*76e0*/  UMOV UR4, 0xffffffff ;  /* 0xffffffff00047882 */ /* 0x000fc60000000000 */
[----:B------:R-:W-:Y:S05]  /*76f0*/  BRA.DIV UR4, `(.L_x_181) ;  /* 0x0000000e04387947 */ /* 0x000fea000b800000 */
[----:B------:R-:W-:-:S13]  /*7700*/  ELECT P6, URZ, PT ;  /* 0x00000000003f782f */ /* 0x000fda00038c0000 */
.L_x_211:
[----:B------:R-:W-:Y:S04]  /*7710*/  BSSY B0, `(.L_x_182) ;  /* 0x00000a9000007945 */ /* 0x000fe80003800000 */
[----:B------:R-:W-:Y:S05]  /*7720*/  @!P6 BRA `(.L_x_183) ;  /* 0x00000008009ce947 */ /* 0x000fea0003800000 */
[----:B------:R-:W-:-:S04]  /*7730*/  LOP3.LUT R16, R16, 0x2, RZ, 0xfc, !PT ;  /* 0x0000000210107812 */ /* 0x000fc800078efcff */
[----:B------:R-:W-:-:S13]  /*7740*/  ISETP.NE.AND P0, PT, R16, 0x3, PT ;  /* 0x000000031000780c */ /* 0x000fda0003f05270 */
[----:B------:R-:W-:Y:S05]  /*7750*/  @!P0 BRA `(.L_x_184) ;  /* 0x0000000000048947 */ /* 0x000fea0003800000 */
[----:B------:R-:W-:Y:S01]  /*7760*/  BPT.TRAP 0x1 ;  /* 0x000000040000795c */ /* 0x000fe20000300000 */
.L_x_184:
[----:B------:R-:W0:Y:S01]  /*7770*/  S2R R3, SR_CgaCtaId ;  /* 0x0000000000037919 */ /* 0x000e220000008800 */
[----:B------:R-:W-:-:S04]  /*7780*/  MOV R2, 0x400 ;  /* 0x0000040000027802 */ /* 0x000fc80000000f00 */
[----:B0-----:R-:W-:Y:S02]  /*7790*/  LEA R3, R3, R2, 0x18 ;  /* 0x0000000203037211 */ /* 0x001fe400078ec0ff */
[----:B------:R-:W-:-:S03]  /*77a0*/  SHF.L.U32 R2, R0, 0x1f, RZ ;  /* 0x0000001f00027819 */ /* 0x000fc600000006ff */
[----:B------:R-:W-:-:S04]  /*77b0*/  VIADD R3, R3, 0x90 ;  /* 0x0000009003037836 */ /* 0x000fc80000000000 */
[C---:B------:R-:W-:Y:S02]  /*77c0*/  IMAD R7, R8.reuse, 0x8, R3 ;  /* 0x0000000808077824 */ /* 0x040fe400078e0203 */
[----:B------:R-:W-:Y:S02]  /*77d0*/  VIADD R8, R8, 0x1 ;  /* 0x0000000108087836 */ /* 0x000fe40000000000 */
[----:B------:R-:W0:Y:S03]  /*77e0*/  SYNCS.PHASECHK.TRANS64.TRYWAIT P0, [R7+URZ], R2 ;  /* 0x00000002070075a7 */ /* 0x000e26000800017f */
[----:B------:R-:W-:-:S04]  /*77f0*/  ISETP.NE.AND P1, PT, R8, 0x12, PT ;  /* 0x000000120800780c */ /* 0x000fc80003f25270 */
[----:B------:R-:W-:Y:S02]  /*7800*/  SEL R5, RZ, 0x1, P1 ;  /* 0x00000001ff057807 */ /* 0x000fe40000800000 */
[----:B------:R-:W-:Y:S02]  /*7810*/  SEL R8, R8, RZ, P1 ;  /* 0x000000ff08087207 */ /* 0x000fe40000800000 */
[----:B------:R-:W-:-:S03]  /*7820*/  LOP3.LUT R5, R0, R5, RZ, 0x3c, !PT ;  /* 0x0000000500057212 */ /* 0x000fc600078e3cff */
[----:B------:R-:W-:Y:S01]  /*7830*/  IMAD R9, R8, 0x8, R3 ;  /* 0x0000000808097824 */ /* 0x000fe200078e0203 */
[----:B------:R-:W-:Y:S01]  /*7840*/  SHF.L.U32 R4, R5, 0x1f, RZ ;  /* 0x0000001f05047819 */ /* 0x000fe200000006ff */
[----:B0-----:R-:W-:Y:S06]  /*7850*/  @!P0 BRA `(.L_x_185) ;  /* 0x0000000c00008947 */ /* 0x001fec0003800000 */
.L_x_212:
[----:B------:R-:W1:Y:S01]  /*7860*/  SYNCS.PHASECHK.TRANS64.TRYWAIT P0, [R9+URZ], R4 ;  /* 0x00000004090075a7 */ /* 0x000e62000800017f */
[----:B------:R-:W-:-:S05]  /*7870*/  VIADD R0, R8, 0x1 ;  /* 0x0000000108007836 */ /* 0x000fca0000000000 */
[----:B------:R-:W-:-:S04]  /*7880*/  ISETP.NE.AND P1, PT, R0, 0x12, PT ;  /* 0x000000120000780c */ /* 0x000fc80003f25270 */
[----:B0-----:R-:W-:Y:S02]  /*7890*/  SEL R2, RZ, 0x1, P1 ;  /* 0x00000001ff027807 */ /* 0x001fe40000800000 */
[----:B------:R-:W-:Y:S02]  /*78a0*/  SEL R0, R0, RZ, P1 ;  /* 0x000000ff00007207 */ /* 0x000fe40000800000 */
[----:B------:R-:W-:-:S03]  /*78b0*/  LOP3.LUT R7, R5, R2, RZ, 0x3c, !PT ;  /* 0x0000000205077212 */ /* 0x000fc600078e3cff */
[----:B------:R-:W-:Y:S01]  /*78c0*/  IMAD R6, R0, 0x8, R3 ;  /* 0x0000000800067824 */ /* 0x000fe200078e0203 */
[----:B------:R-:W-:Y:S01]  /*78d0*/  SHF.L.U32 R5, R7, 0x1f, RZ ;  /* 0x0000001f07057819 */ /* 0x000fe200000006ff */
[----:B-1----:R-:W-:Y:S06]  /*78e0*/  @!P0 BRA `(.L_x_186) ;  /* 0x0000000800f08947 */ /* 0x002fec0003800000 */
.L_x_213:
[----:B------:R-:W1:Y:S01]  /*78f0*/  SYNCS.PHASECHK.TRANS64.TRYWAIT P0, [R6+URZ], R5 ;  /* 0x00000005060075a7 */ /* 0x000e62000800017f */
[----:B------:R-:W-:-:S05]  /*7900*/  VIADD R0, R0, 0x1 ;  /* 0x0000000100007836 */ /* 0x000fca0000000000 */
[----:B------:R-:W-:-:S04]  /*7910*/  ISETP.NE.AND P1, PT, R0, 0x12, PT ;  /* 0x000000120000780c */ /* 0x000fc80003f25270 */
[----:B------:R-:W-:Y:S02]  /*7920*/  SEL R2, RZ, 0x1, P1 ;  /* 0x00000001ff027807 */ /* 0x000fe40000800000 */
[----:B------:R-:W-:Y:S02]  /*7930*/  SEL R0, R0, RZ, P1 ;  /* 0x000000ff00007207 */ /* 0x000fe40000800000 */
[----:B------:R-:W-:-:S03]  /*7940*/  LOP3.LUT R7, R7, R2, RZ, 0x3c, !PT ;  /* 0x0000000207077212 */ /* 0x000fc600078e3cff */
[----:B0-----:R-:W-:Y:S01]  /*7950*/  IMAD R9, R0, 0x8, R3 ;  /* 0x0000000800097824 */ /* 0x001fe200078e0203 */
[----:B------:R-:W-:Y:S01]  /*7960*/  SHF.L.U32 R4, R7, 0x1f, RZ ;  /* 0x0000001f07047819 */ /* 0x000fe200000006ff */
[----:B-1----:R-:W-:Y:S06]  /*7970*/  @!P0 BRA `(.L_x_187) ;  /* 0x0000000800e08947 */ /* 0x002fec0003800000 */
.L_x_214:
        /* <DEDUP_REMOVED lines=9> */
.L_x_215:
        /* <DEDUP_REMOVED lines=9> */
.L_x_216:
        /* <DEDUP_REMOVED lines=9> */
.L_x_217:
        /* <DEDUP_REMOVED lines=9> */
.L_x_218:
        /* <DEDUP_REMOVED lines=9> */
.L_x_219:
        /* <DEDUP_REMOVED lines=9> */
.L_x_220:
        /* <DEDUP_REMOVED lines=9> */
.L_x_221:
        /* <DEDUP_REMOVED lines=9> */
.L_x_222:
        /* <DEDUP_REMOVED lines=9> */
.L_x_223:
        /* <DEDUP_REMOVED lines=9> */
.L_x_224:
        /* <DEDUP_REMOVED lines=9> */
.L_x_225:
        /* <DEDUP_REMOVED lines=9> */
.L_x_226:
        /* <DEDUP_REMOVED lines=9> */
.L_x_227:
[----:B------:R-:W1:Y:S01]  /*80d0*/  SYNCS.PHASECHK.TRANS64.TRYWAIT P0, [R6+URZ], R5 ;  /* 0x00000005060075a7 */ /* 0x000e62000800017f */
[----:B------:R-:W-:-:S05]  /*80e0*/  VIADD R0, R0, 0x1 ;  /* 0x0000000100007836 */ /* 0x000fca0000000000 */
[----:B------:R-:W-:-:S04]  /*80f0*/  ISETP.NE.AND P1, PT, R0, 0x12, PT ;  /* 0x000000120000780c */ /* 0x000fc80003f25270 */
[----:B------:R-:W-:Y:S02]  /*8100*/  SEL R2, RZ, 0x1, P1 ;  /* 0x00000001ff027807 */ /* 0x000fe40000800000 */
[----:B------:R-:W-:Y:S02]  /*8110*/  SEL R0, R0, RZ, P1 ;  /* 0x000000ff00007207 */ /* 0x000fe40000800000 */
[----:B------:R-:W-:Y:S01]  /*8120*/  LOP3.LUT R2, R7, R2, RZ, 0x3c, !PT ;  /* 0x0000000207027212 */ /* 0x000fe200078e3cff */
[----:B-1----:R-:W-:Y:S06]  /*8130*/  @!P0 BRA `(.L_x_201) ;  /* 0x0000000800088947 */ /* 0x002fec0003800000 */
.L_x_228:
[----:B------:R-:W-:Y:S01]  /*8140*/  IMAD R3, R0, 0x8, R3 ;  /* 0x0000000800037824 */ /* 0x000fe200078e0203 */
[----:B------:R-:W-:-:S07]  /*8150*/  SHF.L.U32 R0, R2, 0x1f, RZ ;  /* 0x0000001f02007819 */ /* 0x000fce00000006ff */
.L_x_202:
[----:B--2---:R2:W4:Y:S02]  /*8160*/  SYNCS.PHASECHK.TRANS64.TRYWAIT P0, [R3+URZ], R0 ;  /* 0x00000000030075a7 */ /* 0x004524000800017f */
[----:B----4-:R-:W-:Y:S05]  /*8170*/  @!P0 NANOSLEEP.SYNCS 0x989680 ;  /* 0x009896800000895d */ /* 0x010fea0003900000 */
[----:B------:R-:W4:Y:S02]  /*8180*/  @!P0 SYNCS.PHASECHK.TRANS64 P0, [R3+URZ], R0 ;  /* 0x00000000030085a7 */ /* 0x000f24000800007f */
[----:B----4-:R-:W-:Y:S05]  /*8190*/  @!P0 BRA `(.L_x_202) ;  /* 0xfffffffc00f08947 */ /* 0x010fea000383ffff */
.L_x_183:
[----:B------:R-:W-:Y:S05]  /*81a0*/  BSYNC B0 ;  /* 0x0000000000007941 */ /* 0x000fea0003800000 */
.L_x_182:
[----:B------:R-:W-:Y:S05]  /*81b0*/  EXIT ;  /* 0x000000000000794d */ /* 0x000fea0003800000 */
.L_x_20:
[----:B-1----:R1:W2:Y:S02]  /*81c0*/  SYNCS.PHASECHK.TRANS64.TRYWAIT P0, [R96+URZ], R3 ;  /* 0x00000003600075a7 */ /* 0x0022a4000800017f */
[----:B--2---:R-:W-:Y:S05]  /*81d0*/  @!P0 NANOSLEEP.SYNCS 0x989680 ;  /* 0x009896800000895d */ /* 0x004fea0003900000 */
[----:B------:R-:W2:Y:S02]  /*81e0*/  @!P0 SYNCS.PHASECHK.TRANS64 P0, [R96+URZ], R3 ;  /* 0x00000003600085a7 */ /* 0x000ea4000800007f */
[----:B--2---:R-:W-:Y:S05]  /*81f0*/  @!P0 BRA `(.L_x_20) ;  /* 0xfffffffc00f08947 */ /* 0x004fea000383ffff */
[----:B------:R-:W-:Y:S05]  /*8200*/  BRA `(.L_x_203) ;  /* 0xffffff9400b47947 */ /* 0x000fea000383ffff */
.L_x_25:
[----:B--2---:R2:W3:Y:S02]  /*8210*/  SYNCS.PHASECHK.TRANS64.TRYWAIT P1, [R3+URZ], R0 ;  /* 0x00000000030075a7 */ /* 0x0044e4000802017f */
[----:B---3--:R-:W-:Y:S05]  /*8220*/  @!P1 NANOSLEEP.SYNCS 0x989680 ;  /* 0x009896800000995d */ /* 0x008fea0003900000 */
[----:B------:R-:W3:Y:S02]  /*8230*/  @!P1 SYNCS.PHASECHK.TRANS64 P1, [R3+URZ], R0 ;  /* 0x00000000030095a7 */ /* 0x000ee4000802007f */
[----:B---3--:R-:W-:Y:S05]  /*8240*/  @!P1 BRA `(.L_x_25) ;  /* 0xfffffffc00f09947 */ /* 0x008fea000383ffff */
[----:B------:R-:W-:Y:S05]  /*8250*/  BRA `(.L_x_24) ;  /* 0xffffff9800187947 */ /* 0x000fea000383ffff */
.L_x_30:
[----:B--2---:R-:W-:-:S04]  /*8260*/  IMAD.U32 R5, RZ, RZ, UR4 ;  /* 0x00000004ff057e24 */ /* 0x004fc8000f8e00ff */
[----:B------:R2:W3:Y:S03]  /*8270*/  SYNCS.PHASECHK.TRANS64.TRYWAIT P1, [R5+URZ], R4 ;  /* 0x00000004050075a7 */ /* 0x0004e6000802017f */
[----:B---3--:R-:W-:Y:S05]  /*8280*/  @!P1 NANOSLEEP.SYNCS 0x989680 ;  /* 0x009896800000995d */ /* 0x008fea0003900000 */
[----:B------:R-:W3:Y:S02]  /*8290*/  @!P1 SYNCS.PHASECHK.TRANS64 P1, [R5+URZ], R4 ;  /* 0x00000004050095a7 */ /* 0x000ee4000802007f */
[----:B---3--:R-:W-:Y:S05]  /*82a0*/  @!P1 BRA `(.L_x_30) ;  /* 0xfffffffc00ec9947 */ /* 0x008fea000383ffff */
[----:B------:R-:W-:Y:S05]  /*82b0*/  BRA `(.L_x_29) ;  /* 0xffffff9800907947 */ /* 0x000fea000383ffff */
.L_x_36:
[----:B-1----:R1:W2:Y:S02]  /*82c0*/  SYNCS.PHASECHK.TRANS64.TRYWAIT P0, [R96+URZ+0x10], R3 ;  /* 0x00001003600075a7 */ /* 0x0022a4000800017f */
[----:B--2---:R-:W-:Y:S05]  /*82d0*/  @!P0 NANOSLEEP.SYNCS 0x989680 ;  /* 0x009896800000895d */ /* 0x004fea0003900000 */
[----:B------:R-:W2:Y:S02]  /*82e0*/  @!P0 SYNCS.PHASECHK.TRANS64 P0, [R96+URZ+0x10], R3 ;  /* 0x00001003600085a7 */ /* 0x000ea4000800007f */
[----:B--2---:R-:W-:Y:S05]  /*82f0*/  @!P0 BRA `(.L_x_36) ;  /* 0xfffffffc00f08947 */ /* 0x004fea000383ffff */
[----:B------:R-:W-:Y:S05]  /*8300*/  BRA `(.L_x_204) ;  /* 0xffffff9c009c7947 */ /* 0x000fea000383ffff */
.L_x_169:
[----:B------:R-:W-:Y:S01]  /*8310*/  BSSY B1, `(.L_x_205) ;  /* 0x0000006000017945 */ /* 0x000fe20003800000 */
[----:B------:R-:W-:-:S07]  /*8320*/  IMAD.MOV.U32 R15, RZ, RZ, -0x1 ;  /* 0xffffffffff0f7424 */ /* 0x000fce00078e00ff */
[----:B---3-5:R-:W-:Y:S05]  /*8330*/  WARPSYNC.COLLECTIVE R15, `(.L_x_206) ;  /* 0x000000000f0c7348 */ /* 0x028fea0003c00000 */
[----:B------:R-:W-:Y:S02]  /*8340*/  ELECT P6, UR62, PT ;  /* 0x00000000003e782f */ /* 0x000fe400038c0000 */
[----:B------:R-:W-:Y:S01]  /*8350*/  MOV R14, UR62 ;  /* 0x0000003e000e7c02 */ /* 0x000fe20008000f00 */
[----:B---3-5:R-:W-:Y:S10]  /*8360*/  ENDCOLLECTIVE ;  /* 0x000000000000791b */ /* 0x028ff40003800000 */
.L_x_206:
[----:B------:R-:W-:Y:S05]  /*8370*/  BSYNC B1 ;  /* 0x0000000000017941 */ /* 0x000fea0003800000 */
.L_x_205:
[----:B------:R-:W-:Y:S05]  /*8380*/  BRA `(.L_x_207) ;  /* 0xffffffe400f87947 */ /* 0x000fea000383ffff */
.L_x_172:
[----:B-1----:R1:W2:Y:S02]  /*8390*/  SYNCS.PHASECHK.TRANS64.TRYWAIT P1, [R12+URZ+0x90], R5 ;  /* 0x000090050c0075a7 */ /* 0x0022a4000802017f */
[----:B--2---:R-:W-:Y:S05]  /*83a0*/  @!P1 NANOSLEEP.SYNCS 0x989680 ;  /* 0x009896800000995d */ /* 0x004fea0003900000 */
[----:B------:R-:W2:Y:S02]  /*83b0*/  @!P1 SYNCS.PHASECHK.TRANS64 P1, [R12+URZ+0x90], R5 ;  /* 0x000090050c0095a7 */ /* 0x000ea4000802007f */
[----:B--2---:R-:W-:Y:S05]  /*83c0*/  @!P1 BRA `(.L_x_172) ;  /* 0xfffffffc00f09947 */ /* 0x004fea000383ffff */
[----:B------:R-:W-:Y:S05]  /*83d0*/  BRA `(.L_x_208) ;  /* 0xffffffe800347947 */ /* 0x000fea000383ffff */
.L_x_181:
[----:B------:R-:W-:Y:S01]  /*83e0*/  BSSY B0, `(.L_x_209) ;  /* 0x0000006000007945 */ /* 0x000fe20003800000 */
[----:B------:R-:W-:-:S07]  /*83f0*/  IMAD.MOV.U32 R15, RZ, RZ, -0x1 ;  /* 0xffffffffff0f7424 */ /* 0x000fce00078e00ff */
[----:B---3-5:R-:W-:Y:S05]  /*8400*/  WARPSYNC.COLLECTIVE R15, `(.L_x_210) ;  /* 0x000000000f0c7348 */ /* 0x028fea0003c00000 */
[----:B------:R-:W-:Y:S02]  /*8410*/  ELECT P6, UR62, PT ;  /* 0x00000000003e782f */ /* 0x000fe400038c0000 */
[----:B------:R-:W-:Y:S01]  /*8420*/  MOV R14, UR62 ;  /* 0x0000003e000e7c02 */ /* 0x000fe20008000f00 */
[----:B---3-5:R-:W-:Y:S10]  /*8430*/  ENDCOLLECTIVE ;  /* 0x000000000000791b */ /* 0x028ff40003800000 */
.L_x_210:
[----:B------:R-:W-:Y:S05]  /*8440*/  BSYNC B0 ;  /* 0x0000000000007941 */ /* 0x000fea0003800000 */
.L_x_209:
[----:B------:R-:W-:Y:S05]  /*8450*/  BRA `(.L_x_211) ;  /* 0xfffffff000ac7947 */ /* 0x000fea000383ffff */
.L_x_185:
[----:B0-----:R0:W1:Y:S02]  /*8460*/  SYNCS.PHASECHK.TRANS64.TRYWAIT P0, [R7+URZ], R2 ;  /* 0x00000002070075a7 */ /* 0x001064000800017f */
[----:B-1----:R-:W-:Y:S05]  /*8470*/  @!P0 NANOSLEEP.SYNCS 0x989680 ;  /* 0x009896800000895d */ /* 0x002fea0003900000 */
[----:B------:R-:W1:Y:S02]  /*8480*/  @!P0 SYNCS.PHASECHK.TRANS64 P0, [R7+URZ], R2 ;  /* 0x00000002070085a7 */ /* 0x000e64000800007f */
[----:B-1----:R-:W-:Y:S05]  /*8490*/  @!P0 BRA `(.L_x_185) ;  /* 0xfffffffc00f08947 */ /* 0x002fea000383ffff */
[----:B------:R-:W-:Y:S05]  /*84a0*/  BRA `(.L_x_212) ;  /* 0xfffffff000ec7947 */ /* 0x000fea000383ffff */
.L_x_186:
[----:B0-----:R0:W1:Y:S02]  /*84b0*/  SYNCS.PHASECHK.TRANS64.TRYWAIT P0, [R9+URZ], R4 ;  /* 0x00000004090075a7 */ /* 0x001064000800017f */
[----:B-1----:R-:W-:Y:S05]  /*84c0*/  @!P0 NANOSLEEP.SYNCS 0x989680 ;  /* 0x009896800000895d */ /* 0x002fea0003900000 */
[----:B------:R-:W1:Y:S02]  /*84d0*/  @!P0 SYNCS.PHASECHK.TRANS64 P0, [R9+URZ], R4 ;  /* 0x00000004090085a7 */ /* 0x000e64000800007f */
[----:B-1----:R-:W-:Y:S05]  /*84e0*/  @!P0 BRA `(.L_x_186) ;  /* 0xfffffffc00f08947 */ /* 0x002fea000383ffff */
[----:B------:R-:W-:Y:S05]  /*84f0*/  BRA `(.L_x_213) ;  /* 0xfffffff000fc7947 */ /* 0x000fea000383ffff */
.L_x_187:
[----:B0-----:R0:W1:Y:S02]  /*8500*/  SYNCS.PHASECHK.TRANS64.TRYWAIT P0, [R6+URZ], R5 ;  /* 0x00000005060075a7 */ /* 0x001064000800017f */
[----:B-1----:R-:W-:Y:S05]  /*8510*/  @!P0 NANOSLEEP.SYNCS 0x989680 ;  /* 0x009896800000895d */ /* 0x002fea0003900000 */
[----:B------:R-:W1:Y:S02]  /*8520*/  @!P0 SYNCS.PHASECHK.TRANS64 P0, [R6+URZ], R5 ;  /* 0x00000005060085a7 */ /* 0x000e64000800007f */
[----:B-1----:R-:W-:Y:S05]  /*8530*/  @!P0 BRA `(.L_x_187) ;  /* 0xfffffffc00f08947 */ /* 0x002fea000383ffff */
[----:B------:R-:W-:Y:S05]  /*8540*/  BRA `(.L_x_214) ;  /* 0xfffffff4000c7947 */ /* 0x000fea000383ffff */
.L_x_188:
[----:B0-----:R0:W1:Y:S02]  /*8550*/  SYNCS.PHASECHK.TRANS64.TRYWAIT P0, [R9+URZ], R4 ;  /* 0x00000004090075a7 */ /* 0x001064000800017f */
[----:B-1----:R-:W-:Y:S05]  /*8560*/  @!P0 NANOSLEEP.SYNCS 0x989680 ;  /* 0x009896800000895d */ /* 0x002fea0003900000 */
[----:B------:R-:W1:Y:S02]  /*8570*/  @!P0 SYNCS.PHASECHK.TRANS64 P0, [R9+URZ], R4 ;  /* 0x00000004090085a7 */ /* 0x000e64000800007f */
[----:B-1----:R-:W-:Y:S05]  /*8580*/  @!P0 BRA `(.L_x_188) ;  /* 0xfffffffc00f08947 */ /* 0x002fea000383ffff */
[----:B------:R-:W-:Y:S05]  /*8590*/  BRA `(.L_x_215) ;  /* 0xfffffff4001c7947 */ /* 0x000fea000383ffff */
.L_x_189:
[----:B0-----:R0:W1:Y:S02]  /*85a0*/  SYNCS.PHASECHK.TRANS64.TRYWAIT P0, [R6+URZ], R5 ;  /* 0x00000005060075a7 */ /* 0x001064000800017f */
[----:B-1----:R-:W-:Y:S05]  /*85b0*/  @!P0 NANOSLEEP.SYNCS 0x989680 ;  /* 0x009896800000895d */ /* 0x002fea0003900000 */
[----:B------:R-:W1:Y:S02]  /*85c0*/  @!P0 SYNCS.PHASECHK.TRANS64 P0, [R6+URZ], R5 ;  /* 0x00000005060085a7 */ /* 0x000e64000800007f */
[----:B-1----:R-:W-:Y:S05]  /*85d0*/  @!P0 BRA `(.L_x_189) ;  /* 0xfffffffc00f08947 */ /* 0x002fea000383ffff */
[----:B------:R-:W-:Y:S05]  /*85e0*/  BRA `(.L_x_216) ;  /* 0xfffffff4002c7947 */ /* 0x000fea000383ffff */
.L_x_190:
[----:B0-----:R0:W1:Y:S02]  /*85f0*/  SYNCS.PHASECHK.TRANS64.TRYWAIT P0, [R9+URZ], R4 ;  /* 0x00000004090075a7 */ /* 0x001064000800017f */
[----:B-1----:R-:W-:Y:S05]  /*8600*/  @!P0 NANOSLEEP.SYNCS 0x989680 ;  /* 0x009896800000895d */ /* 0x002fea0003900000 */
[----:B------:R-:W1:Y:S02]  /*8610*/  @!P0 SYNCS.PHASECHK.TRANS64 P0, [R9+URZ], R4 ;  /* 0x00000004090085a7 */ /* 0x000e64000800007f */
[----:B-1----:R-:W-:Y:S05]  /*8620*/  @!P0 BRA `(.L_x_190) ;  /* 0xfffffffc00f08947 */ /* 0x002fea000383ffff */
[----:B------:R-:W-:Y:S05]  /*8630*/  BRA `(.L_x_217) ;  /* 0xfffffff4003c7947 */ /* 0x000fea000383ffff */
.L_x_191:
[----:B0-----:R0:W1:Y:S02]  /*8640*/  SYNCS.PHASECHK.TRANS64.TRYWAIT P0, [R6+URZ], R5 ;  /* 0x00000005060075a7 */ /* 0x001064000800017f */
[----:B-1----:R-:W-:Y:S05]  /*8650*/  @!P0 NANOSLEEP.SYNCS 0x989680 ;  /* 0x009896800000895d */ /* 0x002fea0003900000 */
[----:B------:R-:W1:Y:S02]  /*8660*/  @!P0 SYNCS.PHASECHK.TRANS64 P0, [R6+URZ], R5 ;  /* 0x00000005060085a7 */ /* 0x000e64000800007f */
[----:B-1----:R-:W-:Y:S05]  /*8670*/  @!P0 BRA `(.L_x_191) ;  /* 0xfffffffc00f08947 */ /* 0x002fea000383ffff */
[----:B------:R-:W-:Y:S05]  /*8680*/  BRA `(.L_x_218) ;  /* 0xfffffff4004c7947 */ /* 0x000fea000383ffff */
.L_x_192:
[----:B0-----:R0:W1:Y:S02]  /*8690*/  SYNCS.PHASECHK.TRANS64.TRYWAIT P0, [R9+URZ], R4 ;  /* 0x00000004090075a7 */ /* 0x001064000800017f */
[----:B-1----:R-:W-:Y:S05]  /*86a0*/  @!P0 NANOSLEEP.SYNCS 0x989680 ;  /* 0x009896800000895d */ /* 0x002fea0003900000 */
[----:B------:R-:W1:Y:S02]  /*86b0*/  @!P0 SYNCS.PHASECHK.TRANS64 P0, [R9+URZ], R4 ;  /* 0x00000004090085a7 */ /* 0x000e64000800007f */
[----:B-1----:R-:W-:Y:S05]  /*86c0*/  @!P0 BRA `(.L_x_192) ;  /* 0xfffffffc00f08947 */ /* 0x002fea000383ffff */
[----:B------:R-:W-:Y:S05]  /*86d0*/  BRA `(.L_x_219) ;  /* 0xfffffff4005c7947 */ /* 0x000fea000383ffff */
.L_x_193:
[----:B0-----:R0:W1:Y:S02]  /*86e0*/  SYNCS.PHASECHK.TRANS64.TRYWAIT P0, [R6+URZ], R5 ;  /* 0x00000005060075a7 */ /* 0x001064000800017f */
[----:B-1----:R-:W-:Y:S05]  /*86f0*/  @!P0 NANOSLEEP.SYNCS 0x989680 ;  /* 0x009896800000895d */ /* 0x002fea0003900000 */
[----:B------:R-:W1:Y:S02]  /*8700*/  @!P0 SYNCS.PHASECHK.TRANS64 P0, [R6+URZ], R5 ;  /* 0x00000005060085a7 */ /* 0x000e64000800007f */
[----:B-1----:R-:W-:Y:S05]  /*8710*/  @!P0 BRA `(.L_x_193) ;  /* 0xfffffffc00f08947 */ /* 0x002fea000383ffff */
[----:B------:R-:W-:Y:S05]  /*8720*/  BRA `(.L_x_220) ;  /* 0xfffffff4006c7947 */ /* 0x000fea000383ffff */
.L_x_194:
[----:B0-----:R0:W1:Y:S02]  /*8730*/  SYNCS.PHASECHK.TRANS64.TRYWAIT P0, [R9+URZ], R4 ;  /* 0x00000004090075a7 */ /* 0x001064000800017f */
[----:B-1----:R-:W-:Y:S05]  /*8740*/  @!P0 NANOSLEEP.SYNCS 0x989680 ;  /* 0x009896800000895d */ /* 0x002fea0003900000 */
[----:B------:R-:W1:Y:S02]  /*8750*/  @!P0 SYNCS.PHASECHK.TRANS64 P0, [R9+URZ], R4 ;  /* 0x00000004090085a7 */ /* 0x000e64000800007f */
[----:B-1----:R-:W-:Y:S05]  /*8760*/  @!P0 BRA `(.L_x_194) ;  /* 0xfffffffc00f08947 */ /* 0x002fea000383ffff */
[----:B------:R-:W-:Y:S05]  /*8770*/  BRA `(.L_x_221) ;  /* 0xfffffff4007c7947 */ /* 0x000fea000383ffff */
.L_x_195:
[----:B0-----:R0:W1:Y:S02]  /*8780*/  SYNCS.PHASECHK.TRANS64.TRYWAIT P0, [R6+URZ], R5 ;  /* 0x00000005060075a7 */ /* 0x001064000800017f */
[----:B-1----:R-:W-:Y:S05]  /*8790*/  @!P0 NANOSLEEP.SYNCS 0x989680 ;  /* 0x009896800000895d */ /* 0x002fea0003900000 */
[----:B------:R-:W1:Y:S02]  /*87a0*/  @!P0 SYNCS.PHASECHK.TRANS64 P0, [R6+URZ], R5 ;  /* 0x00000005060085a7 */ /* 0x000e64000800007f */
[----:B-1----:R-:W-:Y:S05]  /*87b0*/  @!P0 BRA `(.L_x_195) ;  /* 0xfffffffc00f08947 */ /* 0x002fea000383ffff */
[----:B------:R-:W-:Y:S05]  /*87c0*/  BRA `(.L_x_222) ;  /* 0xfffffff4008c7947 */ /* 0x000fea000383ffff */
.L_x_196:
[----:B0-----:R0:W1:Y:S02]  /*87d0*/  SYNCS.PHASECHK.TRANS64.TRYWAIT P0, [R9+URZ], R4 ;  /* 0x00000004090075a7 */ /* 0x001064000800017f */
[----:B-1----:R-:W-:Y:S05]  /*87e0*/  @!P0 NANOSLEEP.SYNCS 0x989680 ;  /* 0x009896800000895d */ /* 0x002fea0003900000 */
[----:B------:R-:W1:Y:S02]  /*87f0*/  @!P0 SYNCS.PHASECHK.TRANS64 P0, [R9+URZ], R4 ;  /* 0x00000004090085a7 */ /* 0x000e64000800007f */
[----:B-1----:R-:W-:Y:S05]  /*8800*/  @!P0 BRA `(.L_x_196) ;  /* 0xfffffffc00f08947 */ /* 0x002fea000383ffff */
[----:B------:R-:W-:Y:S05]  /*8810*/  BRA `(.L_x_223) ;  /* 0xfffffff4009c7947 */ /* 0x000fea000383ffff */
.L_x_197:
[----:B0-----:R0:W1:Y:S02]  /*8820*/  SYNCS.PHASECHK.TRANS64.TRYWAIT P0, [R6+URZ], R5 ;  /* 0x00000005060075a7 */ /* 0x001064000800017f */
[----:B-1----:R-:W-:Y:S05]  /*8830*/  @!P0 NANOSLEEP.SYNCS 0x989680 ;  /* 0x009896800000895d */ /* 0x002fea0003900000 */
[----:B------:R-:W1:Y:S02]  /*8840*/  @!P0 SYNCS.PHASECHK.TRANS64 P0, [R6+URZ], R5 ;  /* 0x00000005060085a7 */ /* 0x000e64000800007f */
[----:B-1----:R-:W-:Y:S05]  /*8850*/  @!P0 BRA `(.L_x_197) ;  /* 0xfffffffc00f08947 */ /* 0x002fea000383ffff */
[----:B------:R-:W-:Y:S05]  /*8860*/  BRA `(.L_x_224) ;  /* 0xfffffff400ac7947 */ /* 0x000fea000383ffff */
.L_x_198:
[----:B0-----:R0:W1:Y:S02]  /*8870*/  SYNCS.PHASECHK.TRANS64.TRYWAIT P0, [R9+URZ], R4 ;  /* 0x00000004090075a7 */ /* 0x001064000800017f */
[----:B-1----:R-:W-:Y:S05]  /*8880*/  @!P0 NANOSLEEP.SYNCS 0x989680 ;  /* 0x009896800000895d */ /* 0x002fea0003900000 */
[----:B------:R-:W1:Y:S02]  /*8890*/  @!P0 SYNCS.PHASECHK.TRANS64 P0, [R9+URZ], R4 ;  /* 0x00000004090085a7 */ /* 0x000e64000800007f */
[----:B-1----:R-:W-:Y:S05]  /*88a0*/  @!P0 BRA `(.L_x_198) ;  /* 0xfffffffc00f08947 */ /* 0x002fea000383ffff */
[----:B------:R-:W-:Y:S05]  /*88b0*/  BRA `(.L_x_225) ;  /* 0xfffffff400bc7947 */ /* 0x000fea000383ffff */
.L_x_199:
[----:B0-----:R0:W1:Y:S02]  /*88c0*/  SYNCS.PHASECHK.TRANS64.TRYWAIT P0, [R6+URZ], R5 ;  /* 0x00000005060075a7 */ /* 0x001064000800017f */
[----:B-1----:R-:W-:Y:S05]  /*88d0*/  @!P0 NANOSLEEP.SYNCS 0x989680 ;  /* 0x009896800000895d */ /* 0x002fea0003900000 */
[----:B------:R-:W1:Y:S02]  /*88e0*/  @!P0 SYNCS.PHASECHK.TRANS64 P0, [R6+URZ], R5 ;  /* 0x00000005060085a7 */ /* 0x000e64000800007f */
[----:B-1----:R-:W-:Y:S05]  /*88f0*/  @!P0 BRA `(.L_x_199) ;  /* 0xfffffffc00f08947 */ /* 0x002fea000383ffff */
[----:B------:R-:W-:Y:S05]  /*8900*/  BRA `(.L_x_226) ;  /* 0xfffffff400cc7947 */ /* 0x000fea000383ffff */
.L_x_200:
[----:B0-----:R0:W1:Y:S02]  /*8910*/  SYNCS.PHASECHK.TRANS64.TRYWAIT P0, [R9+URZ], R4 ;  /* 0x00000004090075a7 */ /* 0x001064000800017f */
[----:B-1----:R-:W-:Y:S05]  /*8920*/  @!P0 NANOSLEEP.SYNCS 0x989680 ;  /* 0x009896800000895d */ /* 0x002fea0003900000 */
[----:B------:R-:W1:Y:S02]  /*8930*/  @!P0 SYNCS.PHASECHK.TRANS64 P0, [R9+URZ], R4 ;  /* 0x00000004090085a7 */ /* 0x000e64000800007f */
[----:B-1----:R-:W-:Y:S05]  /*8940*/  @!P0 BRA `(.L_x_200) ;  /* 0xfffffffc00f08947 */ /* 0x002fea000383ffff */
[----:B------:R-:W-:Y:S05]  /*8950*/  BRA `(.L_x_227) ;  /* 0xfffffff400dc7947 */ /* 0x000fea000383ffff */
.L_x_201:
[----:B-1----:R1:W2:Y:S02]  /*8960*/  SYNCS.PHASECHK.TRANS64.TRYWAIT P0, [R6+URZ], R5 ;  /* 0x00000005060075a7 */ /* 0x0022a4000800017f */
[----:B--2---:R-:W-:Y:S05]  /*8970*/  @!P0 NANOSLEEP.SYNCS 0x989680 ;  /* 0x009896800000895d */ /* 0x004fea0003900000 */
[----:B------:R-:W2:Y:S02]  /*8980*/  @!P0 SYNCS.PHASECHK.TRANS64 P0, [R6+URZ], R5 ;  /* 0x00000005060085a7 */ /* 0x000ea4000800007f */
[----:B--2---:R-:W-:Y:S05]  /*8990*/  @!P0 BRA `(.L_x_201) ;  /* 0xfffffffc00f08947 */ /* 0x004fea000383ffff */
[----:B------:R-:W-:Y:S05]  /*89a0*/  BRA `(.L_x_228) ;  /* 0xfffffff400e47947 */ /* 0x000fea000383ffff */
.L_x_229:
[----:B------:R-:W-:-:S00]  /*89b0*/  BRA `(.L_x_229) ;  /* 0xfffffffc00fc7947 */ /* 0x000fc0000383ffff */
[----:B------:R-:W-:-:S00]  /*89c0*/  NOP ;  /* 0x0000000000007918 */ /* 0x000fc00000000000 */
        /* <DEDUP_REMOVED lines=11> */
.L_x_230:


//--------------------- .nv.global.init           --------------------------
	.section	.nv.global.init,"aw",@progbits
.nv.global.init:
	.type		$str$22,@object
	.size		$str$22,($str$23 - $str$22)
$str$22:
        /*0000*/ 	.byte	0x6b, 0x5f, 0x74, 0x69, 0x6c, 0x65, 0x5f, 0x63, 0x6f, 0x75, 0x6e, 0x74, 0x20, 0x3e, 0x3d, 0x20
        /*0010*/ 	.byte	0x31, 0x00
	.type		$str$23,@object
	.size		$str$23,(__unnamed_1 - $str$23)
$str$23:
        /*0012*/ 	.byte	0x2f, 0x74, 0x6d, 0x70, 0x2f, 0x63, 0x75, 0x74, 0x6c, 0x61, 0x73, 0x73, 0x5f, 0x73, 0x77, 0x65
        /*0022*/ 	.byte	0x65, 0x70, 0x5f, 0x73, 0x72, 0x63, 0x2f, 0x69, 0x6e, 0x63, 0x6c, 0x75, 0x64, 0x65, 0x2f, 0x63
        /*0032*/ 	.byte	0x75, 0x74, 0x6c, 0x61, 0x73, 0x73, 0x2f, 0x67, 0x65, 0x6d, 0x6d, 0x2f, 0x63, 0x6f, 0x6c, 0x6c
        /*0042*/ 	.byte	0x65, 0x63, 0x74, 0x69, 0x76, 0x65, 0x2f, 0x73, 0x6d, 0x39, 0x30, 0x5f, 0x6d, 0x6d, 0x61, 0x5f
        /*0052*/ 	.byte	0x74, 0x6d, 0x61, 0x5f, 0x67, 0x6d, 0x6d, 0x61, 0x5f, 0x73, 0x73, 0x5f, 0x77, 0x61, 0x72, 0x70
        /*0062*/ 	.byte	0x73, 0x70, 0x65, 0x63, 0x69, 0x61, 0x6c, 0x69, 0x7a, 0x65, 0x64, 0x2e, 0x68, 0x70, 0x70, 0x00
	.type		__unnamed_1,@object
	.size		__unnamed_1,(.L_0 - __unnamed_1)
__unnamed_1:
        /*0072*/ 	.byte	0x76, 0x6f, 0x69, 0x64, 0x20, 0x63, 0x75, 0x74, 0x6c, 0x61, 0x73, 0x73, 0x3a, 0x3a, 0x67, 0x65
        /* <DEDUP_REMOVED lines=180> */
        /*0bc2*/ 	.byte	0x3a, 0x3a, 0x69, 0x64, 0x65, 0x6e, 0x74, 0x69, 0x74, 0x79, 0x5d, 0x00
.L_0:


//--------------------- .nv.shared._ZN7cutlass13device_kernelINS_4gemm6kernel13GemmUniversalIN4cute5tupleIJiiiiEEENS1_10collective13CollectiveMmaINS1_34MainloopSm90TmaGmmaWarpSpecializedILi18ENS5_IJNS4_1CILi1EEENSA_ILi4EEESB_EEENS1_32KernelTmaWarpSpecializedPingpongEEENS5_IJNSA_ILi64EEENSA_ILi128EEENSA_ILi32EEEEEENS_10bfloat16_tENS5_IJlSB_lEEESK_SL_NS4_8TiledMMAINS4_8MMA_AtomIJNS4_4SM904GMMA28MMA_64x128x16_F32BF16BF16_SSILNSP_5MajorE0ELSR_0ELNSP_7ScaleInE1ELSS_1EEEEEENS4_6LayoutINS5_IJSB_SB_SB_EEENS5_IJNSA_ILi0EEESX_SX_EEEEENS5_IJNS4_10UnderscoreES10_S10_EEEEENS4_23SM90_TMA_LOAD_MULTICASTENS4_14ComposedLayoutINS4_7SwizzleILi2ELi4ELi3EEENS4_18smem_ptr_flag_bitsILi16EEENSV_INS5_IJNSA_ILi8EEESI_EEENS5_IJSI_SB_EEEEEEEvNS4_8identityENS4_13SM90_TMA_LOADES1D_vS1E_EENS_8epilogue10collective6detail29Sm90TmaWarpSpecializedAdapterINS1I_15DefaultEpilogueISK_SL_SL_NS1H_6thread17LinearCombinationISK_Li1EffLNS1M_9ScaleType4KindE0ELNS_15FloatRoundStyleE2ESK_EENS1_15EpilogueDefaultEEEEEvvEEEEvNT_6ParamsE --------------------------
	.section	.nv.shared._ZN7cutlass13device_kernelINS_4gemm6kernel13GemmUniversalIN4cute5tupleIJiiiiEEENS1_10collective13CollectiveMmaINS1_34MainloopSm90TmaGmmaWarpSpecializedILi18ENS5_IJNS4_1CILi1EEENSA_ILi4EEESB_EEENS1_32KernelTmaWarpSpecializedPingpongEEENS5_IJNSA_ILi64EEENSA_ILi128EEENSA_ILi32EEEEEENS_10bfloat16_tENS5_IJlSB_lEEESK_SL_NS4_8TiledMMAINS4_8MMA_AtomIJNS4_4SM904GMMA28MMA_64x128x16_F32BF16BF16_SSILNSP_5MajorE0ELSR_0ELNSP_7ScaleInE1ELSS_1EEEEEENS4_6LayoutINS5_IJSB_SB_SB_EEENS5_IJNSA_ILi0EEESX_SX_EEEEENS5_IJNS4_10UnderscoreES10_S10_EEEEENS4_23SM90_TMA_LOAD_MULTICASTENS4_14ComposedLayoutINS4_7SwizzleILi2ELi4ELi3EEENS4_18smem_ptr_flag_bitsILi16EEENSV_INS5_IJNSA_ILi8EEESI_EEENS5_IJSI_SB_EEEEEEEvNS4_8identityENS4_13SM90_TMA_LOADES1D_vS1E_EENS_8epilogue10collective6detail29Sm90TmaWarpSpecializedAdapterINS1I_15DefaultEpilogueISK_SL_SL_NS1H_6thread17LinearCombinationISK_Li1EffLNS1M_9ScaleType4KindE0ELNS_15FloatRoundStyleE2ESK_EENS1_15EpilogueDefaultEEEEEvvEEEEvNT_6ParamsE,"aw",@nobits
	.sectionflags	@""
	.align	16
	.zero		1024


//--------------------- .nv.shared.reserved.0     --------------------------
	.section	.nv.shared.reserved.0,"aw",@nobits
	.weak		__nv_reservedSMEM_offset_0_alias
	.size		__nv_reservedSMEM_offset_0_alias, 0, 0
	.other		__nv_reservedSMEM_offset_0_alias,@"STO_CUDA_RESERVED_SHARED STV_DEFAULT"
__nv_reservedSMEM_offset_0_alias:
	.zero		0


//--------------------- .nv.global                --------------------------
	.section	.nv.global,"aw",@nobits
.nv.global:
	.type		_ZN40_INTERNAL_0e6f0336_4_k_cu_cd727011_199364cute1_E,@object
	.size		_ZN40_INTERNAL_0e6f0336_4_k_cu_cd727011_199364cute1_E,(_ZN40_INTERNAL_0e6f0336_4_k_cu_cd727011_199364cuda3std3__45__cpo6cbeginE - _ZN40_INTERNAL_0e6f0336_4_k_cu_cd727011_199364cute1_E)
_ZN40_INTERNAL_0e6f0336_4_k_cu_cd727011_199364cute1_E:
	.zero		1
	.type		_ZN40_INTERNAL_0e6f0336_4_k_cu_cd727011_199364cuda3std3__45__cpo6cbeginE,@object
	.size		_ZN40_INTERNAL_0e6f0336_4_k_cu_cd727011_199364cuda3std3__45__cpo6cbeginE,(_ZN40_INTERNAL_0e6f0336_4_k_cu_cd727011_199364cuda3std3__48in_placeE - _ZN40_INTERNAL_0e6f0336_4_k_cu_cd727011_199364cuda3std3__45__cpo6cbeginE)
_ZN40_INTERNAL_0e6f0336_4_k_cu_cd727011_199364cuda3std3__45__cpo6cbeginE:
	.zero		1
	.type		_ZN40_INTERNAL_0e6f0336_4_k_cu_cd727011_199364cuda3std3__48in_placeE,@object
	.size		_ZN40_INTERNAL_0e6f0336_4_k_cu_cd727011_199364cuda3std3__48in_placeE,(_ZN40_INTERNAL_0e6f0336_4_k_cu_cd727011_199364cuda3std6ranges3__45__cpo9iter_moveE - _ZN40_INTERNAL_0e6f0336_4_k_cu_cd727011_199364cuda3std3__48in_placeE)
_ZN40_INTERNAL_0e6f0336_4_k_cu_cd727011_199364cuda3std3__48in_placeE:
	.zero		1
	.type		_ZN40_INTERNAL_0e6f0336_4_k_cu_cd727011_199364cuda3std6ranges3__45__cpo9iter_moveE,@object
	.size		_ZN40_INTERNAL_0e6f0336_4_k_cu_cd727011_199364cuda3std6ranges3__45__cpo9iter_moveE,(_ZN40_INTERNAL_0e6f0336_4_k_cu_cd727011_199364cuda3std3__45__cpo5beginE - _ZN40_INTERNAL_0e6f0336_4_k_cu_cd727011_199364cuda3std6ranges3__45__cpo9iter_moveE)
_ZN40_INTERNAL_0e6f0336_4_k_cu_cd727011_199364cuda3std6ranges3__45__cpo9iter_moveE:
	.zero		1
	.type		_ZN40_INTERNAL_0e6f0336_4_k_cu_cd727011_199364cuda3std3__45__cpo5beginE,@object
	.size		_ZN40_INTERNAL_0e6f0336_4_k_cu_cd727011_199364cuda3std3__45__cpo5beginE,(_ZN40_INTERNAL_0e6f0336_4_k_cu_cd727011_199364cuda3std3__442_GLOBAL__N__0e6f0336_4_k_cu_cd727011_199366ignoreE - _ZN40_INTERNAL_0e6f0336_4_k_cu_cd727011_199364cuda3std3__45__cpo5beginE)
_ZN40_INTERNAL_0e6f0336_4_k_cu_cd727011_199364cuda3std3__45__cpo5beginE:
	.zero		1
	.type		_ZN40_INTERNAL_0e6f0336_4_k_cu_cd727011_199364cuda3std3__442_GLOBAL__N__0e6f0336_4_k_cu_cd727011_199366ignoreE,@object
	.size		_ZN40_INTERNAL_0e6f0336_4_k_cu_cd727011_199364cuda3std3__442_GLOBAL__N__0e6f0336_4_k_cu_cd727011_199366ignoreE,(_ZN40_INTERNAL_0e6f0336_4_k_cu_cd727011_199364cute7productE - _ZN40_INTERNAL_0e6f0336_4_k_cu_cd727011_199364cuda3std3__442_GLOBAL__N__0e6f0336_4_k_cu_cd727011_199366ignoreE)
_ZN40_INTERNAL_0e6f0336_4_k_cu_cd727011_199364cuda3std3__442_GLOBAL__N__0e6f0336_4_k_cu_cd727011_199366ignoreE:
	.zero		1
	.type		_ZN40_INTERNAL_0e6f0336_4_k_cu_cd727011_199364cute7productE,@object
	.size		_ZN40_INTERNAL_0e6f0336_4_k_cu_cd727011_199364cute7productE,(_ZN40_INTERNAL_0e6f0336_4_k_cu_cd727011_199364cuda3std3__45__cpo3endE - _ZN40_INTERNAL_0e6f0336_4_k_cu_cd727011_199364cute7productE)
_ZN40_INTERNAL_0e6f0336_4_k_cu_cd727011_199364cute7productE:
	.zero		1
	.type		_ZN40_INTERNAL_0e6f0336_4_k_cu_cd727011_199364cuda3std3__45__cpo3endE,@object
	.size		_ZN40_INTERNAL_0e6f0336_4_k_cu_cd727011_199364cuda3std3__45__cpo3endE,(_ZN40_INTERNAL_0e6f0336_4_k_cu_cd727011_199364cuda3std3__419piecewise_constructE - _ZN40_INTERNAL_0e6f0336_4_k_cu_cd727011_199364cuda3std3__45__cpo3endE)
_ZN40_INTERNAL_0e6f0336_4_k_cu_cd727011_199364cuda3std3__45__cpo3endE:
	.zero		1
	.type		_ZN40_INTERNAL_0e6f0336_4_k_cu_cd727011_199364cuda3std3__419piecewise_constructE,@object
	.size		_ZN40_INTERNAL_0e6f0336_4_k_cu_cd727011_199364cuda3std3__419piecewise_constructE,(_ZN40_INTERNAL_0e6f0336_4_k_cu_cd727011_199364cuda3std3__45__cpo4cendE - _ZN40_INTERNAL_0e6f0336_4_k_cu_cd727011_199364cuda3std3__419piecewise_constructE)
_ZN40_INTERNAL_0e6f0336_4_k_cu_cd727011_199364cuda3std3__419piecewise_constructE:
	.zero		1
	.type		_ZN40_INTERNAL_0e6f0336_4_k_cu_cd727011_199364cuda3std3__45__cpo4cendE,@object
	.size		_ZN40_INTERNAL_0e6f0336_4_k_cu_cd727011_199364cuda3std3__45__cpo4cendE,(_ZN40_INTERNAL_0e6f0336_4_k_cu_cd727011_199364cuda3std6ranges3__45__cpo4swapE - _ZN40_INTERNAL_0e6f0336_4_k_cu_cd727011_199364cuda3std3__45__cpo4cendE)
_ZN40_INTERNAL_0e6f0336_4_k_cu_cd727011_199364cuda3std3__45__cpo4cendE:
	.zero		1
	.type		_ZN40_INTERNAL_0e6f0336_4_k_cu_cd727011_199364cuda3std6ranges3__45__cpo4swapE,@object
	.size		_ZN40_INTERNAL_0e6f0336_4_k_cu_cd727011_199364cuda3std6ranges3__45__cpo4swapE,(.L_8 - _ZN40_INTERNAL_0e6f0336_4_k_cu_cd727011_199364cuda3std6ranges3__45__cpo4swapE)
_ZN40_INTERNAL_0e6f0336_4_k_cu_cd727011_199364cuda3std6ranges3__45__cpo4swapE:
	.zero		1
.L_8:


//--------------------- .nv.constant0._ZN7cutlass13device_kernelINS_4gemm6kernel13GemmUniversalIN4cute5tupleIJiiiiEEENS1_10collective13CollectiveMmaINS1_34MainloopSm90TmaGmmaWarpSpecializedILi18ENS5_IJNS4_1CILi1EEENSA_ILi4EEESB_EEENS1_32KernelTmaWarpSpecializedPingpongEEENS5_IJNSA_ILi64EEENSA_ILi128EEENSA_ILi32EEEEEENS_10bfloat16_tENS5_IJlSB_lEEESK_SL_NS4_8TiledMMAINS4_8MMA_AtomIJNS4_4SM904GMMA28MMA_64x128x16_F32BF16BF16_SSILNSP_5MajorE0ELSR_0ELNSP_7ScaleInE1ELSS_1EEEEEENS4_6LayoutINS5_IJSB_SB_SB_EEENS5_IJNSA_ILi0EEESX_SX_EEEEENS5_IJNS4_10UnderscoreES10_S10_EEEEENS4_23SM90_TMA_LOAD_MULTICASTENS4_14ComposedLayoutINS4_7SwizzleILi2ELi4ELi3EEENS4_18smem_ptr_flag_bitsILi16EEENSV_INS5_IJNSA_ILi8EEESI_EEENS5_IJSI_SB_EEEEEEEvNS4_8identityENS4_13SM90_TMA_LOADES1D_vS1E_EENS_8epilogue10collective6detail29Sm90TmaWarpSpecializedAdapterINS1I_15DefaultEpilogueISK_SL_SL_NS1H_6thread17LinearCombinationISK_Li1EffLNS1M_9ScaleType4KindE0ELNS_15FloatRoundStyleE2ESK_EENS1_15EpilogueDefaultEEEEEvvEEEEvNT_6ParamsE --------------------------
	.section	.nv.constant0._ZN7cutlass13device_kernelINS_4gemm6kernel13GemmUniversalIN4cute5tupleIJiiiiEEENS1_10collective13CollectiveMmaINS1_34MainloopSm90TmaGmmaWarpSpecializedILi18ENS5_IJNS4_1CILi1EEENSA_ILi4EEESB_EEENS1_32KernelTmaWarpSpecializedPingpongEEENS5_IJNSA_ILi64EEENSA_ILi128EEENSA_ILi32EEEEEENS_10bfloat16_tENS5_IJlSB_lEEESK_SL_NS4_8TiledMMAINS4_8MMA_AtomIJNS4_4SM904GMMA28MMA_64x128x16_F32BF16BF16_SSILNSP_5MajorE0ELSR_0ELNSP_7ScaleInE1ELSS_1EEEEEENS4_6LayoutINS5_IJSB_SB_SB_EEENS5_IJNSA_ILi0EEESX_SX_EEEEENS5_IJNS4_10UnderscoreES10_S10_EEEEENS4_23SM90_TMA_LOAD_MULTICASTENS4_14ComposedLayoutINS4_7SwizzleILi2ELi4ELi3EEENS4_18smem_ptr_flag_bitsILi16EEENSV_INS5_IJNSA_ILi8EEESI_EEENS5_IJSI_SB_EEEEEEEvNS4_8identityENS4_13SM90_TMA_LOADES1D_vS1E_EENS_8epilogue10collective6detail29Sm90TmaWarpSpecializedAdapterINS1I_15DefaultEpilogueISK_SL_SL_NS1H_6thread17LinearCombinationISK_Li1EffLNS1M_9ScaleType4KindE0ELNS_15FloatRoundStyleE2ESK_EENS1_15EpilogueDefaultEEEEEvvEEEEvNT_6ParamsE,"a",@progbits
	.sectionflags	@""
	.align	4
.nv.constant0._ZN7cutlass13device_kernelINS_4gemm6kernel13GemmUniversalIN4cute5tupleIJiiiiEEENS1_10collective13CollectiveMmaINS1_34MainloopSm90TmaGmmaWarpSpecializedILi18ENS5_IJNS4_1CILi1EEENSA_ILi4EEESB_EEENS1_32KernelTmaWarpSpecializedPingpongEEENS5_IJNSA_ILi64EEENSA_ILi128EEENSA_ILi32EEEEEENS_10bfloat16_tENS5_IJlSB_lEEESK_SL_NS4_8TiledMMAINS4_8MMA_AtomIJNS4_4SM904GMMA28MMA_64x128x16_F32BF16BF16_SSILNSP_5MajorE0ELSR_0ELNSP_7ScaleInE1ELSS_1EEEEEENS4_6LayoutINS5_IJSB_SB_SB_EEENS5_IJNSA_ILi0EEESX_SX_EEEEENS5_IJNS4_10UnderscoreES10_S10_EEEEENS4_23SM90_TMA_LOAD_MULTICASTENS4_14ComposedLayoutINS4_7SwizzleILi2ELi4ELi3EEENS4_18smem_ptr_flag_bitsILi16EEENSV_INS5_IJNSA_ILi8EEESI_EEENS5_IJSI_SB_EEEEEEEvNS4_8identityENS4_13SM90_TMA_LOADES1D_vS1E_EENS_8epilogue10collective6detail29Sm90TmaWarpSpecializedAdapterINS1I_15DefaultEpilogueISK_SL_SL_NS1H_6thread17LinearCombinationISK_Li1EffLNS1M_9ScaleType4KindE0ELNS_15FloatRoundStyleE2ESK_EENS1_15EpilogueDefaultEEEEEvvEEEEvNT_6ParamsE:
	.zero		1664


//--------------------- SYMBOLS --------------------------

	.type		.nv.reservedSmem.offset0,@object
	.size		.nv.reservedSmem.offset0,0x4
	.type		__assertfail,@function
